	.target	sm_100a

	.elftype	@"ET_EXEC"


//--------------------- .note.nv.tkinfo           --------------------------
	.section	.note.nv.tkinfo,"",@"SHT_NOTE"
	.sectionflags	@"SHF_NOTE_NV_TKINFO"
	.tkinfo
        /*0018*/ 	.word	0x00000002
        /*0030*/ 	.string	""
        /*0030*/ 	.string	"ptxas"
        /*0030*/ 	.string	"Cuda compilation tools, release 13.0, V13.0.88"
        /*0030*/ 	.string	"Build cuda_13.0.r13.0/compiler.36424714_0"
        /*0030*/ 	.string	"-arch sm_100a -m 64 "



//--------------------- .note.nv.cuinfo           --------------------------
	.section	.note.nv.cuinfo,"",@"SHT_NOTE"
	.sectionflags	@"SHF_NOTE_NV_CUINFO"
        /*0018*/ 	.short	0x0002
        /*001a*/ 	.short	0x0064
        /*001c*/ 	.short	0x0082
	.zero		2


//--------------------- .nv.info                  --------------------------
	.section	.nv.info,"",@"SHT_CUDA_INFO"
	.align	4


	//----- nvinfo : EIATTR_REGCOUNT
	.align		4
        /*0000*/ 	.byte	0x04, 0x2f
        /*0002*/ 	.short	(.L_19 - .L_18)
	.align		4
.L_18:
        /*0004*/ 	.word	index@(_ZN7cutlass13device_kernelINS_4gemm6kernel13GemmUniversalIN4cute5tupleIJiiiiEEENS1_10collective13CollectiveMmaINS1_35MainloopSm100TmaUmmaWarpSpecializedILi8ELi2ELi4ENS5_IJNS4_1CILi1EEESB_SB_EEEEENS5_IJNSA_ILi64EEENSA_ILi128EEESE_EEENS_6half_tENS5_IJlSB_lEEESH_SI_NS4_8TiledMMAINS4_8MMA_AtomIJNS4_20SM100_MMA_F16BF16_SSISH_SH_fLi64ELi128ELNS4_4UMMA5MajorE0ELSN_0ELNSM_7ScaleInE0ELSO_0EEEEEENS4_6LayoutISC_NS5_IJNSA_ILi0EEESS_SS_EEEEENS5_IJNS4_10UnderscoreESV_SV_EEEEENS4_13SM90_TMA_LOADENS4_14ComposedLayoutINS4_7SwizzleILi3ELi4ELi3EEENS4_18smem_ptr_flag_bitsILi16EEENSR_INS5_IJNSA_ILi8EEESE_EEENS5_IJSE_SB_EEEEEEEvNS4_8identityESY_S18_vS19_EENS_8epilogue10collective18CollectiveEpilogueINS1B_23Sm100TmaWarpSpecializedILi4ELi2ELi16ELb1ELb0EEEJSG_NS5_IJNSR_ISE_SB_EENSR_INSA_ILi32EEESB_EEEEESH_SI_SH_SI_NS1B_6fusion15FusionCallbacksIS1F_NS1K_17LinearCombinationISH_fSH_fLNS_15FloatRoundStyleE2EEESG_S1J_JEEENS4_5SM1004TMEM4LOAD26SM100_TMEM_LOAD_16dp256b4xESY_NSZ_INS10_ILi2ELi4ELi3EEES13_NSR_INS5_IJS14_S1H_EEENS5_IJS1H_SB_EEEEEEENS4_17SM75_U32x4_LDSM_NENS4_14SM90_TMA_STOREES1Y_NS4_17SM90_U32x4_STSM_NENS4_39AutoVectorizingCopyWithAssumedAlignmentILi128EEEEEEvvEEEEvNT_6ParamsE)
        /*0008*/ 	.word	0x0000005b


	//----- nvinfo : EIATTR_FRAME_SIZE
	.align		4
.L_19:
        /*000c*/ 	.byte	0x04, 0x11
        /*000e*/ 	.short	(.L_21 - .L_20)
	.align		4
.L_20:
        /*0010*/ 	.word	index@($__internal_2_$__cuda_sm10x_tcgen05_guardrail_trap_unallocated_columns_being_dealloced)
        /*0014*/ 	.word	0x00000000


	//----- nvinfo : EIATTR_FRAME_SIZE
	.align		4
.L_21:
        /*0018*/ 	.byte	0x04, 0x11
        /*001a*/ 	.short	(.L_23 - .L_22)
	.align		4
.L_22:
        /*001c*/ 	.word	index@($__internal_1_$__cuda_sm10x_tcgen05_guardrail_trap_phase_invalid_during_alloc)
        /*0020*/ 	.word	0x00000000


	//----- nvinfo : EIATTR_FRAME_SIZE
	.align		4
.L_23:
        /*0024*/ 	.byte	0x04, 0x11
        /*0026*/ 	.short	(.L_25 - .L_24)
	.align		4
.L_24:
        /*0028*/ 	.word	index@($__internal_0_$__cuda_sm10x_tcgen05_guardrail_trap_col_being_dealloced_not_returned_by_alloc)
        /*002c*/ 	.word	0x00000000


	//----- nvinfo : EIATTR_FRAME_SIZE
	.align		4
.L_25:
        /*0030*/ 	.byte	0x04, 0x11
        /*0032*/ 	.short	(.L_27 - .L_26)
	.align		4
.L_26:
        /*0034*/ 	.word	index@(_ZN7cutlass13device_kernelINS_4gemm6kernel13GemmUniversalIN4cute5tupleIJiiiiEEENS1_10collective13CollectiveMmaINS1_35MainloopSm100TmaUmmaWarpSpecializedILi8ELi2ELi4ENS5_IJNS4_1CILi1EEESB_SB_EEEEENS5_IJNSA_ILi64EEENSA_ILi128EEESE_EEENS_6half_tENS5_IJlSB_lEEESH_SI_NS4_8TiledMMAINS4_8MMA_AtomIJNS4_20SM100_MMA_F16BF16_SSISH_SH_fLi64ELi128ELNS4_4UMMA5MajorE0ELSN_0ELNSM_7ScaleInE0ELSO_0EEEEEENS4_6LayoutISC_NS5_IJNSA_ILi0EEESS_SS_EEEEENS5_IJNS4_10UnderscoreESV_SV_EEEEENS4_13SM90_TMA_LOADENS4_14ComposedLayoutINS4_7SwizzleILi3ELi4ELi3EEENS4_18smem_ptr_flag_bitsILi16EEENSR_INS5_IJNSA_ILi8EEESE_EEENS5_IJSE_SB_EEEEEEEvNS4_8identityESY_S18_vS19_EENS_8epilogue10collective18CollectiveEpilogueINS1B_23Sm100TmaWarpSpecializedILi4ELi2ELi16ELb1ELb0EEEJSG_NS5_IJNSR_ISE_SB_EENSR_INSA_ILi32EEESB_EEEEESH_SI_SH_SI_NS1B_6fusion15FusionCallbacksIS1F_NS1K_17LinearCombinationISH_fSH_fLNS_15FloatRoundStyleE2EEESG_S1J_JEEENS4_5SM1004TMEM4LOAD26SM100_TMEM_LOAD_16dp256b4xESY_NSZ_INS10_ILi2ELi4ELi3EEES13_NSR_INS5_IJS14_S1H_EEENS5_IJS1H_SB_EEEEEEENS4_17SM75_U32x4_LDSM_NENS4_14SM90_TMA_STOREES1Y_NS4_17SM90_U32x4_STSM_NENS4_39AutoVectorizingCopyWithAssumedAlignmentILi128EEEEEEvvEEEEvNT_6ParamsE)
        /*0038*/ 	.word	0x00000000


	//----- nvinfo : EIATTR_MIN_STACK_SIZE
	.align		4
.L_27:
        /*003c*/ 	.byte	0x04, 0x12
        /*003e*/ 	.short	(.L_29 - .L_28)
	.align		4
.L_28:
        /*0040*/ 	.word	index@(_ZN7cutlass13device_kernelINS_4gemm6kernel13GemmUniversalIN4cute5tupleIJiiiiEEENS1_10collective13CollectiveMmaINS1_35MainloopSm100TmaUmmaWarpSpecializedILi8ELi2ELi4ENS5_IJNS4_1CILi1EEESB_SB_EEEEENS5_IJNSA_ILi64EEENSA_ILi128EEESE_EEENS_6half_tENS5_IJlSB_lEEESH_SI_NS4_8TiledMMAINS4_8MMA_AtomIJNS4_20SM100_MMA_F16BF16_SSISH_SH_fLi64ELi128ELNS4_4UMMA5MajorE0ELSN_0ELNSM_7ScaleInE0ELSO_0EEEEEENS4_6LayoutISC_NS5_IJNSA_ILi0EEESS_SS_EEEEENS5_IJNS4_10UnderscoreESV_SV_EEEEENS4_13SM90_TMA_LOADENS4_14ComposedLayoutINS4_7SwizzleILi3ELi4ELi3EEENS4_18smem_ptr_flag_bitsILi16EEENSR_INS5_IJNSA_ILi8EEESE_EEENS5_IJSE_SB_EEEEEEEvNS4_8identityESY_S18_vS19_EENS_8epilogue10collective18CollectiveEpilogueINS1B_23Sm100TmaWarpSpecializedILi4ELi2ELi16ELb1ELb0EEEJSG_NS5_IJNSR_ISE_SB_EENSR_INSA_ILi32EEESB_EEEEESH_SI_SH_SI_NS1B_6fusion15FusionCallbacksIS1F_NS1K_17LinearCombinationISH_fSH_fLNS_15FloatRoundStyleE2EEESG_S1J_JEEENS4_5SM1004TMEM4LOAD26SM100_TMEM_LOAD_16dp256b4xESY_NSZ_INS10_ILi2ELi4ELi3EEES13_NSR_INS5_IJS14_S1H_EEENS5_IJS1H_SB_EEEEEEENS4_17SM75_U32x4_LDSM_NENS4_14SM90_TMA_STOREES1Y_NS4_17SM90_U32x4_STSM_NENS4_39AutoVectorizingCopyWithAssumedAlignmentILi128EEEEEEvvEEEEvNT_6ParamsE)
        /*0044*/ 	.word	0x00000000
.L_29:


//--------------------- .nv.compat                --------------------------
	.section	.nv.compat,"",@"SHT_CUDA_COMPAT_INFO"
	.align	4
        /*0000*/ 	.byte	0x02, 0x09, 0x01, 0x00, 0x02, 0x02, 0x02, 0x00, 0x02, 0x05, 0x05, 0x00, 0x03, 0x07, 0x01, 0x01
        /*0010*/ 	.byte	0x02, 0x03, 0x01, 0x00, 0x02, 0x06, 0x01, 0x00, 0x04, 0x0b, 0x08, 0x00, 0x09, 0x00, 0x00, 0x00
        /*0020*/ 	.byte	0x00, 0x00, 0x00, 0x00


//--------------------- .nv.info._ZN7cutlass13device_kernelINS_4gemm6kernel13GemmUniversalIN4cute5tupleIJiiiiEEENS1_10collective13CollectiveMmaINS1_35MainloopSm100TmaUmmaWarpSpecializedILi8ELi2ELi4ENS5_IJNS4_1CILi1EEESB_SB_EEEEENS5_IJNSA_ILi64EEENSA_ILi128EEESE_EEENS_6half_tENS5_IJlSB_lEEESH_SI_NS4_8TiledMMAINS4_8MMA_AtomIJNS4_20SM100_MMA_F16BF16_SSISH_SH_fLi64ELi128ELNS4_4UMMA5MajorE0ELSN_0ELNSM_7ScaleInE0ELSO_0EEEEEENS4_6LayoutISC_NS5_IJNSA_ILi0EEESS_SS_EEEEENS5_IJNS4_10UnderscoreESV_SV_EEEEENS4_13SM90_TMA_LOADENS4_14ComposedLayoutINS4_7SwizzleILi3ELi4ELi3EEENS4_18smem_ptr_flag_bitsILi16EEENSR_INS5_IJNSA_ILi8EEESE_EEENS5_IJSE_SB_EEEEEEEvNS4_8identityESY_S18_vS19_EENS_8epilogue10collective18CollectiveEpilogueINS1B_23Sm100TmaWarpSpecializedILi4ELi2ELi16ELb1ELb0EEEJSG_NS5_IJNSR_ISE_SB_EENSR_INSA_ILi32EEESB_EEEEESH_SI_SH_SI_NS1B_6fusion15FusionCallbacksIS1F_NS1K_17LinearCombinationISH_fSH_fLNS_15FloatRoundStyleE2EEESG_S1J_JEEENS4_5SM1004TMEM4LOAD26SM100_TMEM_LOAD_16dp256b4xESY_NSZ_INS10_ILi2ELi4ELi3EEES13_NSR_INS5_IJS14_S1H_EEENS5_IJS1H_SB_EEEEEEENS4_17SM75_U32x4_LDSM_NENS4_14SM90_TMA_STOREES1Y_NS4_17SM90_U32x4_STSM_NENS4_39AutoVectorizingCopyWithAssumedAlignmentILi128EEEEEEvvEEEEvNT_6ParamsE --------------------------
	.section	.nv.info._ZN7cutlass13device_kernelINS_4gemm6kernel13GemmUniversalIN4cute5tupleIJiiiiEEENS1_10collective13CollectiveMmaINS1_35MainloopSm100TmaUmmaWarpSpecializedILi8ELi2ELi4ENS5_IJNS4_1CILi1EEESB_SB_EEEEENS5_IJNSA_ILi64EEENSA_ILi128EEESE_EEENS_6half_tENS5_IJlSB_lEEESH_SI_NS4_8TiledMMAINS4_8MMA_AtomIJNS4_20SM100_MMA_F16BF16_SSISH_SH_fLi64ELi128ELNS4_4UMMA5MajorE0ELSN_0ELNSM_7ScaleInE0ELSO_0EEEEEENS4_6LayoutISC_NS5_IJNSA_ILi0EEESS_SS_EEEEENS5_IJNS4_10UnderscoreESV_SV_EEEEENS4_13SM90_TMA_LOADENS4_14ComposedLayoutINS4_7SwizzleILi3ELi4ELi3EEENS4_18smem_ptr_flag_bitsILi16EEENSR_INS5_IJNSA_ILi8EEESE_EEENS5_IJSE_SB_EEEEEEEvNS4_8identityESY_S18_vS19_EENS_8epilogue10collective18CollectiveEpilogueINS1B_23Sm100TmaWarpSpecializedILi4ELi2ELi16ELb1ELb0EEEJSG_NS5_IJNSR_ISE_SB_EENSR_INSA_ILi32EEESB_EEEEESH_SI_SH_SI_NS1B_6fusion15FusionCallbacksIS1F_NS1K_17LinearCombinationISH_fSH_fLNS_15FloatRoundStyleE2EEESG_S1J_JEEENS4_5SM1004TMEM4LOAD26SM100_TMEM_LOAD_16dp256b4xESY_NSZ_INS10_ILi2ELi4ELi3EEES13_NSR_INS5_IJS14_S1H_EEENS5_IJS1H_SB_EEEEEEENS4_17SM75_U32x4_LDSM_NENS4_14SM90_TMA_STOREES1Y_NS4_17SM90_U32x4_STSM_NENS4_39AutoVectorizingCopyWithAssumedAlignmentILi128EEEEEEvvEEEEvNT_6ParamsE,"",@"SHT_CUDA_INFO"
	.sectionflags	@""
	.align	4


	//----- nvinfo : EIATTR_CUDA_API_VERSION
	.align		4
        /*0000*/ 	.byte	0x04, 0x37
        /*0002*/ 	.short	(.L_31 - .L_30)
.L_30:
        /*0004*/ 	.word	0x00000082


	//----- nvinfo : EIATTR_KPARAM_INFO
	.align		4
.L_31:
        /*0008*/ 	.byte	0x04, 0x17
        /*000a*/ 	.short	(.L_33 - .L_32)
.L_32:
        /*000c*/ 	.word	0x00000000
        /*0010*/ 	.short	0x0000
        /*0012*/ 	.short	0x0000
        /*0014*/ 	.byte	0x00, 0xf0, 0x01, 0x20


	//----- nvinfo : EIATTR_AT_ENTRY_FRAGMENTS
	.align		4
.L_33:
        /*0018*/ 	.byte	0x04, 0x4f
        /*001a*/ 	.short	(.L_35 - .L_34)


	//   ....[0]....
.L_34:
        /*001c*/ 	.word	0x00000006


	//----- nvinfo : EIATTR_RESERVED_SMEM_USED
	.align		4
.L_35:
        /*0020*/ 	.byte	0x01, 0x41
	.zero		2


	//----- nvinfo : EIATTR_SPARSE_MMA_MASK
	.align		4
        /*0024*/ 	.byte	0x03, 0x50
        /*0026*/ 	.short	0x0000


	//----- nvinfo : EIATTR_TCGEN05_1CTA_USED
	.align		4
        /*0028*/ 	.byte	0x01, 0x51
	.zero		2


	//----- nvinfo : EIATTR_MAXREG_COUNT
	.align		4
        /*002c*/ 	.byte	0x03, 0x1b
        /*002e*/ 	.short	0x00ff


	//----- nvinfo : EIATTR_NUM_BARRIERS
	.align		4
        /*0030*/ 	.byte	0x02, 0x4c
        /*0032*/ 	.byte	0x07
	.zero		1


	//----- nvinfo : EIATTR_EXTERNS
	.align		4
        /*0034*/ 	.byte	0x04, 0x0f
        /*0036*/ 	.short	(.L_37 - .L_36)


	//   ....[0]....
	.align		4
.L_36:
        /*0038*/ 	.word	index@(__assertfail)


	//----- nvinfo : EIATTR_MERCURY_ISA_VERSION
	.align		4
.L_37:
        /*003c*/ 	.byte	0x03, 0x5f
        /*003e*/ 	.short	0x0101


	//----- nvinfo : EIATTR_INT_WARP_WIDE_INSTR_OFFSETS
	.align		4
        /*0040*/ 	.byte	0x04, 0x31
        /*0042*/ 	.short	(.L_39 - .L_38)


	//   ....[0]....
.L_38:
        /*0044*/ 	.word	0x00001e70


	//   ....[1]....
        /*0048*/ 	.word	0x00003b60


	//   ....[2]....
        /*004c*/ 	.word	0x00003b80


	//   ....[3]....
        /*0050*/ 	.word	0x00003bb0


	//   ....[4]....
        /*0054*/ 	.word	0x000044f0


	//   ....[5]....
        /*0058*/ 	.word	0x00004560


	//   ....[6]....
        /*005c*/ 	.word	0x00004640


	//   ....[7]....
        /*0060*/ 	.word	0x000046c0


	//   ....[8]....
        /*0064*/ 	.word	0x000047d0


	//   ....[9]....
        /*0068*/ 	.word	0x00004860


	//   ....[10]....
        /*006c*/ 	.word	0x00004a40


	//   ....[11]....
        /*0070*/ 	.word	0x00004ba0


	//----- nvinfo : EIATTR_COOP_GROUP_MASK_REGIDS
	.align		4
.L_39:
        /*0074*/ 	.byte	0x04, 0x29
        /*0076*/ 	.short	(.L_41 - .L_40)


	//   ....[0]....
.L_40:
        /*0078*/ 	.word	0xffffffff


	//   ....[1]....
        /*007c*/ 	.word	0xffffffff


	//   ....[2]....
        /*0080*/ 	.word	0xffffffff


	//   ....[3]....
        /*0084*/ 	.word	0xffffffff


	//   ....[4]....
        /*0088*/ 	.word	0xffffffff


	//   ....[5]....
        /*008c*/ 	.word	0xffffffff


	//   ....[6]....
        /*0090*/ 	.word	0xffffffff


	//   ....[7]....
        /*0094*/ 	.word	0xffffffff


	//   ....[8]....
        /*0098*/ 	.word	0xffffffff


	//   ....[9]....
        /*009c*/ 	.word	0xffffffff


	//   ....[10]....
        /*00a0*/ 	.word	0xffffffff


	//   ....[11]....
        /*00a4*/ 	.word	0xffffffff


	//   ....[12]....
        /*00a8*/ 	.word	0xffffffff


	//----- nvinfo : EIATTR_COOP_GROUP_INSTR_OFFSETS
	.align		4
.L_41:
        /*00ac*/ 	.byte	0x04, 0x28
        /*00ae*/ 	.short	(.L_43 - .L_42)


	//   ....[0]....
.L_42:
        /*00b0*/ 	.word	0x00000090


	//   ....[1]....
        /*00b4*/ 	.word	0x000004d0


	//   ....[2]....
        /*00b8*/ 	.word	0x000006c0


	//   ....[3]....
        /*00bc*/ 	.word	0x00000860


	//   ....[4]....
        /*00c0*/ 	.word	0x00000960


	//   ....[5]....
        /*00c4*/ 	.word	0x00000ad0


	//   ....[6]....
        /*00c8*/ 	.word	0x00000c70


	//   ....[7]....
        /*00cc*/ 	.word	0x00001d50


	//   ....[8]....
        /*00d0*/ 	.word	0x00002d70


	//   ....[9]....
        /*00d4*/ 	.word	0x00002f80


	//   ....[10]....
        /*00d8*/ 	.word	0x00002fb0


	//   ....[11]....
        /*00dc*/ 	.word	0x00003a40


	//   ....[12]....
        /*00e0*/ 	.word	0x00003c70


	//----- nvinfo : EIATTR_VRC_CTA_INIT_COUNT
	.align		4
.L_43:
        /*00e4*/ 	.byte	0x02, 0x4a
        /*00e6*/ 	.byte	0x80
	.zero		1


	//----- nvinfo : EIATTR_SYSCALL_OFFSETS
	.align		4
        /*00e8*/ 	.byte	0x04, 0x46
        /*00ea*/ 	.short	(.L_45 - .L_44)


	//   ....[0]....
.L_44:
        /*00ec*/ 	.word	0x00005650


	//   ....[1]....
        /*00f0*/ 	.word	0x00005740


	//   ....[2]....
        /*00f4*/ 	.word	0x00005ea0


	//   ....[3]....
        /*00f8*/ 	.word	0x00006750


	//   ....[4]....
        /*00fc*/ 	.word	0x00006fd0


	//   ....[5]....
        /*0100*/ 	.word	0x00007850


	//----- nvinfo : EIATTR_MBARRIER_INSTR_OFFSETS
	.align		4
.L_45:
        /*0104*/ 	.byte	0x04, 0x39
        /*0106*/ 	.short	(.L_47 - .L_46)


	//   ....[0]....
.L_46:
        /*0108*/ 	.word	0x000005b0
        /*010c*/ 	.word	0x000000ff
        /*0110*/ 	.word	0x00000000
        /*0114*/ 	.short	0x0100
        /*0116*/ 	.byte	0x05
	.zero		1


	//   ....[1]....
        /*0118*/ 	.word	0x000005c0
        /*011c*/ 	.word	0x000000ff
        /*0120*/ 	.word	0x00000040
        /*0124*/ 	.short	0x0100
        /*0126*/ 	.byte	0x05
	.zero		1


	//   ....[2]....
        /*0128*/ 	.word	0x000005d0
        /*012c*/ 	.word	0x000000ff
        /*0130*/ 	.word	0x00000008
        /*0134*/ 	.short	0x0100
        /*0136*/ 	.byte	0x05
	.zero		1


	//   ....[3]....
        /*0138*/ 	.word	0x000005e0
        /*013c*/ 	.word	0x000000ff
        /*0140*/ 	.word	0x00000048
        /*0144*/ 	.short	0x0100
        /*0146*/ 	.byte	0x05
	.zero		1


	//   ....[4]....
        /*0148*/ 	.word	0x000005f0
        /*014c*/ 	.word	0x000000ff
        /*0150*/ 	.word	0x00000010
        /*0154*/ 	.short	0x0100
        /*0156*/ 	.byte	0x05
	.zero		1


	//   ....[5]....
        /*0158*/ 	.word	0x00000600
        /*015c*/ 	.word	0x000000ff
        /*0160*/ 	.word	0x00000050
        /*0164*/ 	.short	0x0100
        /*0166*/ 	.byte	0x05
	.zero		1


	//   ....[6]....
        /*0168*/ 	.word	0x00000610
        /*016c*/ 	.word	0x000000ff
        /*0170*/ 	.word	0x00000018
        /*0174*/ 	.short	0x0100
        /*0176*/ 	.byte	0x05
	.zero		1


	//   ....[7]....
        /*0178*/ 	.word	0x00000620
        /*017c*/ 	.word	0x000000ff
        /*0180*/ 	.word	0x00000058
        /*0184*/ 	.short	0x0100
        /*0186*/ 	.byte	0x05
	.zero		1


	//   ....[8]....
        /*0188*/ 	.word	0x00000630
        /*018c*/ 	.word	0x000000ff
        /*0190*/ 	.word	0x00000020
        /*0194*/ 	.short	0x0100
        /*0196*/ 	.byte	0x05
	.zero		1


	//   ....[9]....
        /*0198*/ 	.word	0x00000640
        /*019c*/ 	.word	0x000000ff
        /*01a0*/ 	.word	0x00000060
        /*01a4*/ 	.short	0x0100
        /*01a6*/ 	.byte	0x05
	.zero		1


	//   ....[10]....
        /*01a8*/ 	.word	0x00000650
        /*01ac*/ 	.word	0x000000ff
        /*01b0*/ 	.word	0x00000028
        /*01b4*/ 	.short	0x0100
        /*01b6*/ 	.byte	0x05
	.zero		1


	//   ....[11]....
        /*01b8*/ 	.word	0x00000660
        /*01bc*/ 	.word	0x000000ff
        /*01c0*/ 	.word	0x00000068
        /*01c4*/ 	.short	0x0100
        /*01c6*/ 	.byte	0x05
	.zero		1


	//   ....[12]....
        /*01c8*/ 	.word	0x00000670
        /*01cc*/ 	.word	0x000000ff
        /*01d0*/ 	.word	0x00000030
        /*01d4*/ 	.short	0x0100
        /*01d6*/ 	.byte	0x05
	.zero		1


	//   ....[13]....
        /*01d8*/ 	.word	0x00000680
        /*01dc*/ 	.word	0x000000ff
        /*01e0*/ 	.word	0x00000070
        /*01e4*/ 	.short	0x0100
        /*01e6*/ 	.byte	0x05
	.zero		1


	//   ....[14]....
        /*01e8*/ 	.word	0x00000690
        /*01ec*/ 	.word	0x000000ff
        /*01f0*/ 	.word	0x00000038
        /*01f4*/ 	.short	0x0100
        /*01f6*/ 	.byte	0x05
	.zero		1


	//   ....[15]....
        /*01f8*/ 	.word	0x000006a0
        /*01fc*/ 	.word	0x000000ff
        /*0200*/ 	.word	0x00000078
        /*0204*/ 	.short	0x0100
        /*0206*/ 	.byte	0x05
	.zero		1


	//   ....[16]....
        /*0208*/ 	.word	0x000007d0
        /*020c*/ 	.word	0x000000ff
        /*0210*/ 	.word	0x00000080
        /*0214*/ 	.short	0x0100
        /*0216*/ 	.byte	0x07
	.zero		1


	//   ....[17]....
        /*0218*/ 	.word	0x000007e0
        /*021c*/ 	.word	0x000000ff
        /*0220*/ 	.word	0x000000a0
        /*0224*/ 	.short	0x0100
        /*0226*/ 	.byte	0x07
	.zero		1


	//   ....[18]....
        /*0228*/ 	.word	0x000007f0
        /*022c*/ 	.word	0x000000ff
        /*0230*/ 	.word	0x00000088
        /*0234*/ 	.short	0x0100
        /*0236*/ 	.byte	0x07
	.zero		1


	//   ....[19]....
        /*0238*/ 	.word	0x00000800
        /*023c*/ 	.word	0x000000ff
        /*0240*/ 	.word	0x000000a8
        /*0244*/ 	.short	0x0100
        /*0246*/ 	.byte	0x07
	.zero		1


	//   ....[20]....
        /*0248*/ 	.word	0x00000810
        /*024c*/ 	.word	0x000000ff
        /*0250*/ 	.word	0x00000090
        /*0254*/ 	.short	0x0100
        /*0256*/ 	.byte	0x07
	.zero		1


	//   ....[21]....
        /*0258*/ 	.word	0x00000820
        /*025c*/ 	.word	0x000000ff
        /*0260*/ 	.word	0x000000b0
        /*0264*/ 	.short	0x0100
        /*0266*/ 	.byte	0x07
	.zero		1


	//   ....[22]....
        /*0268*/ 	.word	0x00000830
        /*026c*/ 	.word	0x000000ff
        /*0270*/ 	.word	0x00000098
        /*0274*/ 	.short	0x0100
        /*0276*/ 	.byte	0x07
	.zero		1


	//   ....[23]....
        /*0278*/ 	.word	0x00000840
        /*027c*/ 	.word	0x000000ff
        /*0280*/ 	.word	0x000000b8
        /*0284*/ 	.short	0x0100
        /*0286*/ 	.byte	0x07
	.zero		1


	//   ....[24]....
        /*0288*/ 	.word	0x00000930
        /*028c*/ 	.word	0x000000ff
        /*0290*/ 	.word	0x000000c0
        /*0294*/ 	.short	0x0100
        /*0296*/ 	.byte	0x05
	.zero		1


	//   ....[25]....
        /*0298*/ 	.word	0x00000940
        /*029c*/ 	.word	0x000000ff
        /*02a0*/ 	.word	0x000000c8
        /*02a4*/ 	.short	0x0100
        /*02a6*/ 	.byte	0x05
	.zero		1


	//   ....[26]....
        /*02a8*/ 	.word	0x00000a80
        /*02ac*/ 	.word	0x000000ff
        /*02b0*/ 	.word	0x000000d0
        /*02b4*/ 	.short	0x0100
        /*02b6*/ 	.byte	0x05
	.zero		1


	//   ....[27]....
        /*02b8*/ 	.word	0x00000a90
        /*02bc*/ 	.word	0x000000ff
        /*02c0*/ 	.word	0x000000e0
        /*02c4*/ 	.short	0x0100
        /*02c6*/ 	.byte	0x05
	.zero		1


	//   ....[28]....
        /*02c8*/ 	.word	0x00000aa0
        /*02cc*/ 	.word	0x000000ff
        /*02d0*/ 	.word	0x000000d8
        /*02d4*/ 	.short	0x0100
        /*02d6*/ 	.byte	0x05
	.zero		1


	//   ....[29]....
        /*02d8*/ 	.word	0x00000ab0
        /*02dc*/ 	.word	0x000000ff
        /*02e0*/ 	.word	0x000000e8
        /*02e4*/ 	.short	0x0100
        /*02e6*/ 	.byte	0x05
	.zero		1


	//   ....[30]....
        /*02e8*/ 	.word	0x00000be0
        /*02ec*/ 	.word	0x000000ff
        /*02f0*/ 	.word	0x000000f0
        /*02f4*/ 	.short	0x0100
        /*02f6*/ 	.byte	0x07
	.zero		1


	//   ....[31]....
        /*02f8*/ 	.word	0x00000bf0
        /*02fc*/ 	.word	0x000000ff
        /*0300*/ 	.word	0x00000110
        /*0304*/ 	.short	0x0100
        /*0306*/ 	.byte	0x07
	.zero		1


	//   ....[32]....
        /*0308*/ 	.word	0x00000c00
        /*030c*/ 	.word	0x000000ff
        /*0310*/ 	.word	0x000000f8
        /*0314*/ 	.short	0x0100
        /*0316*/ 	.byte	0x07
	.zero		1


	//   ....[33]....
        /*0318*/ 	.word	0x00000c10
        /*031c*/ 	.word	0x000000ff
        /*0320*/ 	.word	0x00000118
        /*0324*/ 	.short	0x0100
        /*0326*/ 	.byte	0x07
	.zero		1


	//   ....[34]....
        /*0328*/ 	.word	0x00000c20
        /*032c*/ 	.word	0x000000ff
        /*0330*/ 	.word	0x00000100
        /*0334*/ 	.short	0x0100
        /*0336*/ 	.byte	0x07
	.zero		1


	//   ....[35]....
        /*0338*/ 	.word	0x00000c30
        /*033c*/ 	.word	0x000000ff
        /*0340*/ 	.word	0x00000120
        /*0344*/ 	.short	0x0100
        /*0346*/ 	.byte	0x07
	.zero		1


	//   ....[36]....
        /*0348*/ 	.word	0x00000c40
        /*034c*/ 	.word	0x000000ff
        /*0350*/ 	.word	0x00000108
        /*0354*/ 	.short	0x0100
        /*0356*/ 	.byte	0x07
	.zero		1


	//   ....[37]....
        /*0358*/ 	.word	0x00000c50
        /*035c*/ 	.word	0x000000ff
        /*0360*/ 	.word	0x00000128
        /*0364*/ 	.short	0x0100
        /*0366*/ 	.byte	0x07
	.zero		1


	//   ....[38]....
        /*0368*/ 	.word	0x00000d40
        /*036c*/ 	.word	0x000000ff
        /*0370*/ 	.word	0x00000130
        /*0374*/ 	.short	0x0100
        /*0376*/ 	.byte	0x05
	.zero		1


	//   ....[39]....
        /*0378*/ 	.word	0x00000d50
        /*037c*/ 	.word	0x000000ff
        /*0380*/ 	.word	0x00000140
        /*0384*/ 	.short	0x0100
        /*0386*/ 	.byte	0x05
	.zero		1


	//   ....[40]....
        /*0388*/ 	.word	0x00000d60
        /*038c*/ 	.word	0x000000ff
        /*0390*/ 	.word	0x00000138
        /*0394*/ 	.short	0x0100
        /*0396*/ 	.byte	0x05
	.zero		1


	//   ....[41]....
        /*0398*/ 	.word	0x00000d70
        /*039c*/ 	.word	0x000000ff
        /*03a0*/ 	.word	0x00000148
        /*03a4*/ 	.short	0x0100
        /*03a6*/ 	.byte	0x05
	.zero		1


	//   ....[42]....
        /*03a8*/ 	.word	0x00001650
        /*03ac*/ 	.word	0x00000003
        /*03b0*/ 	.word	0x00000140
        /*03b4*/ 	.short	0x010a
        /*03b6*/ 	.byte	0xff
	.zero		1


	//   ....[43]....
        /*03b8*/ 	.word	0x00001680
        /*03bc*/ 	.word	0x00000003
        /*03c0*/ 	.word	0x00000130
        /*03c4*/ 	.short	0x0101
        /*03c6*/ 	.byte	0xff
	.zero		1


	//   ....[44]....
        /*03c8*/ 	.word	0x00001750
        /*03cc*/ 	.word	0x000000ff
        /*03d0*/ 	.word	0x00000040
        /*03d4*/ 	.short	0x010a
        /*03d6*/ 	.byte	0x08
	.zero		1


	//   ....[45]....
        /*03d8*/ 	.word	0x000017f0
        /*03dc*/ 	.word	0x000000ff
        /*03e0*/ 	.word	0x00000040
        /*03e4*/ 	.short	0x010a
        /*03e6*/ 	.byte	0x21
	.zero		1


	//   ....[46]....
        /*03e8*/ 	.word	0x00001940
        /*03ec*/ 	.word	0x000000ff
        /*03f0*/ 	.word	0x00000040
        /*03f4*/ 	.short	0x010a
        /*03f6*/ 	.byte	0x08
	.zero		1


	//   ....[47]....
        /*03f8*/ 	.word	0x00001a50
        /*03fc*/ 	.word	0x000000ff
        /*0400*/ 	.word	0x000000c8
        /*0404*/ 	.short	0x0101
        /*0406*/ 	.byte	0x04
	.zero		1


	//   ....[48]....
        /*0408*/ 	.word	0x00001a70
        /*040c*/ 	.word	0x000000ff
        /*0410*/ 	.word	0x00000040
        /*0414*/ 	.short	0x010a
        /*0416*/ 	.byte	0x08
	.zero		1


	//   ....[49]....
        /*0418*/ 	.word	0x00001af0
        /*041c*/ 	.word	0x000000ff
        /*0420*/ 	.word	0x00000040
        /*0424*/ 	.short	0x010a
        /*0426*/ 	.byte	0x11
	.zero		1


	//   ....[50]....
        /*0428*/ 	.word	0x00001c40
        /*042c*/ 	.word	0x000000ff
        /*0430*/ 	.word	0x00000040
        /*0434*/ 	.short	0x010a
        /*0436*/ 	.byte	0x08
	.zero		1


	//   ....[51]....
        /*0438*/ 	.word	0x00001d80
        /*043c*/ 	.word	0x00000002
        /*0440*/ 	.word	0x000000d0
        /*0444*/ 	.short	0x010a
        /*0446*/ 	.byte	0xff
	.zero		1


	//   ....[52]....
        /*0448*/ 	.word	0x00001e40
        /*044c*/ 	.word	0x00000002
        /*0450*/ 	.word	0x00000000
        /*0454*/ 	.short	0x0101
        /*0456*/ 	.byte	0xff
	.zero		1


	//   ....[53]....
        /*0458*/ 	.word	0x000023a0
        /*045c*/ 	.word	0x000000ff
        /*0460*/ 	.word	0x00000000
        /*0464*/ 	.short	0x010a
        /*0466*/ 	.byte	0x05
	.zero		1


	//   ....[54]....
        /*0468*/ 	.word	0x00002430
        /*046c*/ 	.word	0x000000ff
        /*0470*/ 	.word	0x00000000
        /*0474*/ 	.short	0x010a
        /*0476*/ 	.byte	0x05
	.zero		1


	//   ....[55]....
        /*0478*/ 	.word	0x000024c0
        /*047c*/ 	.word	0x000000ff
        /*0480*/ 	.word	0x00000000
        /*0484*/ 	.short	0x010a
        /*0486*/ 	.byte	0x05
	.zero		1


	//   ....[56]....
        /*0488*/ 	.word	0x00002550
        /*048c*/ 	.word	0x000000ff
        /*0490*/ 	.word	0x00000000
        /*0494*/ 	.short	0x010a
        /*0496*/ 	.byte	0x05
	.zero		1


	//   ....[57]....
        /*0498*/ 	.word	0x000025e0
        /*049c*/ 	.word	0x000000ff
        /*04a0*/ 	.word	0x00000000
        /*04a4*/ 	.short	0x010a
        /*04a6*/ 	.byte	0x05
	.zero		1


	//   ....[58]....
        /*04a8*/ 	.word	0x00002670
        /*04ac*/ 	.word	0x000000ff
        /*04b0*/ 	.word	0x00000000
        /*04b4*/ 	.short	0x010a
        /*04b6*/ 	.byte	0x05
	.zero		1


	//   ....[59]....
        /*04b8*/ 	.word	0x00002700
        /*04bc*/ 	.word	0x000000ff
        /*04c0*/ 	.word	0x00000000
        /*04c4*/ 	.short	0x010a
        /*04c6*/ 	.byte	0x05
	.zero		1


	//   ....[60]....
        /*04c8*/ 	.word	0x000027a0
        /*04cc*/ 	.word	0x00000000
        /*04d0*/ 	.word	0x00000000
        /*04d4*/ 	.short	0x010a
        /*04d6*/ 	.byte	0xff
	.zero		1


	//   ....[61]....
        /*04d8*/ 	.word	0x000028c0
        /*04dc*/ 	.word	0x00000000
        /*04e0*/ 	.word	0x00000130
        /*04e4*/ 	.short	0x010a
        /*04e6*/ 	.byte	0xff
	.zero		1


	//   ....[62]....
        /*04e8*/ 	.word	0x00002920
        /*04ec*/ 	.word	0x00000004
        /*04f0*/ 	.word	0x00000000
        /*04f4*/ 	.short	0x0101
        /*04f6*/ 	.byte	0xff
	.zero		1


	//   ....[63]....
        /*04f8*/ 	.word	0x00002940
        /*04fc*/ 	.word	0x000000ff
        /*0500*/ 	.word	0x000000e0
        /*0504*/ 	.short	0x010a
        /*0506*/ 	.byte	0x05
	.zero		1


	//   ....[64]....
        /*0508*/ 	.word	0x00002a60
        /*050c*/ 	.word	0x00000000
        /*0510*/ 	.word	0x000000d0
        /*0514*/ 	.short	0x010a
        /*0516*/ 	.byte	0xff
	.zero		1


	//   ....[65]....
        /*0518*/ 	.word	0x00002b70
        /*051c*/ 	.word	0x00000000
        /*0520*/ 	.word	0x00000000
        /*0524*/ 	.short	0x0101
        /*0526*/ 	.byte	0xff
	.zero		1


	//   ....[66]....
        /*0528*/ 	.word	0x00002c00
        /*052c*/ 	.word	0x000000ff
        /*0530*/ 	.word	0x000000e0
        /*0534*/ 	.short	0x0106
        /*0536*/ 	.byte	0x05
	.zero		1


	//   ....[67]....
        /*0538*/ 	.word	0x00002c20
        /*053c*/ 	.word	0x000000ff
        /*0540*/ 	.word	0x000000e0
        /*0544*/ 	.short	0x010a
        /*0546*/ 	.byte	0x05
	.zero		1


	//   ....[68]....
        /*0548*/ 	.word	0x00002cb0
        /*054c*/ 	.word	0x000000ff
        /*0550*/ 	.word	0x000000e0
        /*0554*/ 	.short	0x0106
        /*0556*/ 	.byte	0x04
	.zero		1


	//   ....[69]....
        /*0558*/ 	.word	0x00002cf0
        /*055c*/ 	.word	0x00000000
        /*0560*/ 	.word	0x000000e0
        /*0564*/ 	.short	0x010a
        /*0566*/ 	.byte	0xff
	.zero		1


	//   ....[70]....
        /*0568*/ 	.word	0x00003230
        /*056c*/ 	.word	0x00000000
        /*0570*/ 	.word	0x000000d0
        /*0574*/ 	.short	0x010a
        /*0576*/ 	.byte	0xff
	.zero		1


	//   ....[71]....
        /*0578*/ 	.word	0x00003330
        /*057c*/ 	.word	0x00000003
        /*0580*/ 	.word	0x00000000
        /*0584*/ 	.short	0x0101
        /*0586*/ 	.byte	0xff
	.zero		1


	//   ....[72]....
        /*0588*/ 	.word	0x00003340
        /*058c*/ 	.word	0x000000ff
        /*0590*/ 	.word	0x00000000
        /*0594*/ 	.short	0x010a
        /*0596*/ 	.byte	0x06
	.zero		1


	//   ....[73]....
        /*0598*/ 	.word	0x000033c0
        /*059c*/ 	.word	0x000000ff
        /*05a0*/ 	.word	0x00000110
        /*05a4*/ 	.short	0x010a
        /*05a6*/ 	.byte	0x07
	.zero		1


	//   ....[74]....
        /*05a8*/ 	.word	0x000034a0
        /*05ac*/ 	.word	0x000000ff
        /*05b0*/ 	.word	0x00000000
        /*05b4*/ 	.short	0x010a
        /*05b6*/ 	.byte	0x06
	.zero		1


	//   ....[75]....
        /*05b8*/ 	.word	0x000035d0
        /*05bc*/ 	.word	0x000000ff
        /*05c0*/ 	.word	0x00000000
        /*05c4*/ 	.short	0x010a
        /*05c6*/ 	.byte	0x1a
	.zero		1


	//   ....[76]....
        /*05c8*/ 	.word	0x00003870
        /*05cc*/ 	.word	0x000000ff
        /*05d0*/ 	.word	0x00000000
        /*05d4*/ 	.short	0x010a
        /*05d6*/ 	.byte	0x06
	.zero		1


	//   ....[77]....
        /*05d8*/ 	.word	0x00003900
        /*05dc*/ 	.word	0x000000ff
        /*05e0*/ 	.word	0x00000000
        /*05e4*/ 	.short	0x010a
        /*05e6*/ 	.byte	0x06
	.zero		1


	//   ....[78]....
        /*05e8*/ 	.word	0x00003990
        /*05ec*/ 	.word	0x000000ff
        /*05f0*/ 	.word	0x00000000
        /*05f4*/ 	.short	0x010a
        /*05f6*/ 	.byte	0x06
	.zero		1


	//   ....[79]....
        /*05f8*/ 	.word	0x00003a20
        /*05fc*/ 	.word	0x000000ff
        /*0600*/ 	.word	0x00000000
        /*0604*/ 	.short	0x010a
        /*0606*/ 	.byte	0x07
	.zero		1


	//   ....[80]....
        /*0608*/ 	.word	0x00003ea0
        /*060c*/ 	.word	0x00000000
        /*0610*/ 	.word	0x000000d0
        /*0614*/ 	.short	0x010a
        /*0616*/ 	.byte	0xff
	.zero		1


	//   ....[81]....
        /*0618*/ 	.word	0x00003f60
        /*061c*/ 	.word	0x00000000
        /*0620*/ 	.word	0x00000000
        /*0624*/ 	.short	0x0101
        /*0626*/ 	.byte	0xff
	.zero		1


	//   ....[82]....
        /*0628*/ 	.word	0x00004280
        /*062c*/ 	.word	0x000000ff
        /*0630*/ 	.word	0x000000c8
        /*0634*/ 	.short	0x010a
        /*0636*/ 	.byte	0x07
	.zero		1


	//   ....[83]....
        /*0638*/ 	.word	0x00004470
        /*063c*/ 	.word	0x000000ff
        /*0640*/ 	.word	0x000000a0
        /*0644*/ 	.short	0x010a
        /*0646*/ 	.byte	0x07
	.zero		1


	//   ....[84]....
        /*0648*/ 	.word	0x000045e0
        /*064c*/ 	.word	0x000000ff
        /*0650*/ 	.word	0x00000080
        /*0654*/ 	.short	0x010b
        /*0656*/ 	.byte	0x07
	.zero		1


	//   ....[85]....
        /*0658*/ 	.word	0x000045f0
        /*065c*/ 	.word	0x000000ff
        /*0660*/ 	.word	0x00000000
        /*0664*/ 	.short	0x0101
        /*0666*/ 	.byte	0x08
	.zero		1


	//   ....[86]....
        /*0668*/ 	.word	0x00004610
        /*066c*/ 	.word	0x000000ff
        /*0670*/ 	.word	0x000000a8
        /*0674*/ 	.short	0x010a
        /*0676*/ 	.byte	0x07
	.zero		1


	//   ....[87]....
        /*0678*/ 	.word	0x00004770
        /*067c*/ 	.word	0x000000ff
        /*0680*/ 	.word	0x00000088
        /*0684*/ 	.short	0x010b
        /*0686*/ 	.byte	0x07
	.zero		1


	//   ....[88]....
        /*0688*/ 	.word	0x00004780
        /*068c*/ 	.word	0x000000ff
        /*0690*/ 	.word	0x00000000
        /*0694*/ 	.short	0x0101
        /*0696*/ 	.byte	0x08
	.zero		1


	//   ....[89]....
        /*0698*/ 	.word	0x00004790
        /*069c*/ 	.word	0x000000ff
        /*06a0*/ 	.word	0x000000b0
        /*06a4*/ 	.short	0x010a
        /*06a6*/ 	.byte	0x07
	.zero		1


	//   ....[90]....
        /*06a8*/ 	.word	0x00004930
        /*06ac*/ 	.word	0x000000ff
        /*06b0*/ 	.word	0x00000090
        /*06b4*/ 	.short	0x010b
        /*06b6*/ 	.byte	0x07
	.zero		1


	//   ....[91]....
        /*06b8*/ 	.word	0x000049a0
        /*06bc*/ 	.word	0x000000ff
        /*06c0*/ 	.word	0x00000000
        /*06c4*/ 	.short	0x0101
        /*06c6*/ 	.byte	0x08
	.zero		1


	//   ....[92]....
        /*06c8*/ 	.word	0x000049d0
        /*06cc*/ 	.word	0x000000ff
        /*06d0*/ 	.word	0x000000b8
        /*06d4*/ 	.short	0x010a
        /*06d6*/ 	.byte	0x07
	.zero		1


	//   ....[93]....
        /*06d8*/ 	.word	0x00004be0
        /*06dc*/ 	.word	0x000000ff
        /*06e0*/ 	.word	0x00000098
        /*06e4*/ 	.short	0x010b
        /*06e6*/ 	.byte	0x07
	.zero		1


	//   ....[94]....
        /*06e8*/ 	.word	0x00004c00
        /*06ec*/ 	.word	0x000000ff
        /*06f0*/ 	.word	0x00000000
        /*06f4*/ 	.short	0x0101
        /*06f6*/ 	.byte	0x0d
	.zero		1


	//   ....[95]....
        /*06f8*/ 	.word	0x00004c30
        /*06fc*/ 	.word	0x000000ff
        /*0700*/ 	.word	0x000000a0
        /*0704*/ 	.short	0x010a
        /*0706*/ 	.byte	0x07
	.zero		1


	//   ....[96]....
        /*0708*/ 	.word	0x00004c50
        /*070c*/ 	.word	0x000000ff
        /*0710*/ 	.word	0x000000a8
        /*0714*/ 	.short	0x010a
        /*0716*/ 	.byte	0x07
	.zero		1


	//   ....[97]....
        /*0718*/ 	.word	0x00004c70
        /*071c*/ 	.word	0x000000ff
        /*0720*/ 	.word	0x000000b0
        /*0724*/ 	.short	0x010a
        /*0726*/ 	.byte	0x07
	.zero		1


	//   ....[98]....
        /*0728*/ 	.word	0x00004cb0
        /*072c*/ 	.word	0x00000000
        /*0730*/ 	.word	0x000000b8
        /*0734*/ 	.short	0x010a
        /*0736*/ 	.byte	0xff
	.zero		1


	//   ....[99]....
        /*0738*/ 	.word	0x00005010
        /*073c*/ 	.word	0x00000000
        /*0740*/ 	.word	0x000000d0
        /*0744*/ 	.short	0x010a
        /*0746*/ 	.byte	0xff
	.zero		1


	//   ....[100]....
        /*0748*/ 	.word	0x00005120
        /*074c*/ 	.word	0x00000000
        /*0750*/ 	.word	0x00000000
        /*0754*/ 	.short	0x0101
        /*0756*/ 	.byte	0xff
	.zero		1


	//   ....[101]....
        /*0758*/ 	.word	0x00005b80
        /*075c*/ 	.word	0x000000ff
        /*0760*/ 	.word	0x00000080
        /*0764*/ 	.short	0x010a
        /*0766*/ 	.byte	0x30
	.zero		1


	//   ....[102]....
        /*0768*/ 	.word	0x00005bf0
        /*076c*/ 	.word	0x0000004f
        /*0770*/ 	.word	0x000000f0
        /*0774*/ 	.short	0x010a
        /*0776*/ 	.byte	0xff
	.zero		1


	//   ....[103]....
        /*0778*/ 	.word	0x00005ca0
        /*077c*/ 	.word	0x000000ff
        /*0780*/ 	.word	0x00000080
        /*0784*/ 	.short	0x010a
        /*0786*/ 	.byte	0x30
	.zero		1


	//   ....[104]....
        /*0788*/ 	.word	0x00005d80
        /*078c*/ 	.word	0x0000004f
        /*0790*/ 	.word	0x000000f0
        /*0794*/ 	.short	0x010a
        /*0796*/ 	.byte	0xff
	.zero		1


	//   ....[105]....
        /*0798*/ 	.word	0x000064b0
        /*079c*/ 	.word	0x00000000
        /*07a0*/ 	.word	0x00000000
        /*07a4*/ 	.short	0x0101
        /*07a6*/ 	.byte	0xff
	.zero		1


	//   ....[106]....
        /*07a8*/ 	.word	0x000064c0
        /*07ac*/ 	.word	0x00000003
        /*07b0*/ 	.word	0x00000080
        /*07b4*/ 	.short	0x010a
        /*07b6*/ 	.byte	0xff
	.zero		1


	//   ....[107]....
        /*07b8*/ 	.word	0x00006580
        /*07bc*/ 	.word	0x00000003
        /*07c0*/ 	.word	0x00000080
        /*07c4*/ 	.short	0x010a
        /*07c6*/ 	.byte	0xff
	.zero		1


	//   ....[108]....
        /*07c8*/ 	.word	0x00006d30
        /*07cc*/ 	.word	0x00000026
        /*07d0*/ 	.word	0x00000000
        /*07d4*/ 	.short	0x0101
        /*07d6*/ 	.byte	0xff
	.zero		1


	//   ....[109]....
        /*07d8*/ 	.word	0x00006d50
        /*07dc*/ 	.word	0x00000053
        /*07e0*/ 	.word	0x00000080
        /*07e4*/ 	.short	0x010a
        /*07e6*/ 	.byte	0xff
	.zero		1


	//   ....[110]....
        /*07e8*/ 	.word	0x00006e00
        /*07ec*/ 	.word	0x00000053
        /*07f0*/ 	.word	0x00000080
        /*07f4*/ 	.short	0x010a
        /*07f6*/ 	.byte	0xff
	.zero		1


	//   ....[111]....
        /*07f8*/ 	.word	0x000075b0
        /*07fc*/ 	.word	0x00000026
        /*0800*/ 	.word	0x00000000
        /*0804*/ 	.short	0x0101
        /*0806*/ 	.byte	0xff
	.zero		1


	//   ....[112]....
        /*0808*/ 	.word	0x000075d0
        /*080c*/ 	.word	0x00000058
        /*0810*/ 	.word	0x00000080
        /*0814*/ 	.short	0x010a
        /*0816*/ 	.byte	0xff
	.zero		1


	//   ....[113]....
        /*0818*/ 	.word	0x00007680
        /*081c*/ 	.word	0x00000058
        /*0820*/ 	.word	0x00000080
        /*0824*/ 	.short	0x010a
        /*0826*/ 	.byte	0xff
	.zero		1


	//   ....[114]....
        /*0828*/ 	.word	0x000079b0
        /*082c*/ 	.word	0x000000ff
        /*0830*/ 	.word	0x00000000
        /*0834*/ 	.short	0x0101
        /*0836*/ 	.byte	0x05
	.zero		1


	//   ....[115]....
        /*0838*/ 	.word	0x00007e90
        /*083c*/ 	.word	0x00000002
        /*0840*/ 	.word	0x00000000
        /*0844*/ 	.short	0x0101
        /*0846*/ 	.byte	0xff
	.zero		1


	//   ....[116]....
        /*0848*/ 	.word	0x00008100
        /*084c*/ 	.word	0x000000ff
        /*0850*/ 	.word	0x00000000
        /*0854*/ 	.short	0x0101
        /*0856*/ 	.byte	0x04
	.zero		1


	//   ....[117]....
        /*0858*/ 	.word	0x00008120
        /*085c*/ 	.word	0x00000003
        /*0860*/ 	.word	0x00000140
        /*0864*/ 	.short	0x010a
        /*0866*/ 	.byte	0xff
	.zero		1


	//   ....[118]....
        /*0868*/ 	.word	0x00008180
        /*086c*/ 	.word	0x00000002
        /*0870*/ 	.word	0x00000040
        /*0874*/ 	.short	0x010a
        /*0876*/ 	.byte	0xff
	.zero		1


	//   ....[119]....
        /*0878*/ 	.word	0x000081e0
        /*087c*/ 	.word	0x00000002
        /*0880*/ 	.word	0x00000040
        /*0884*/ 	.short	0x010a
        /*0886*/ 	.byte	0xff
	.zero		1


	//   ....[120]....
        /*0888*/ 	.word	0x00008230
        /*088c*/ 	.word	0x00000002
        /*0890*/ 	.word	0x000000d0
        /*0894*/ 	.short	0x010a
        /*0896*/ 	.byte	0xff
	.zero		1


	//   ....[121]....
        /*0898*/ 	.word	0x00008290
        /*089c*/ 	.word	0x00000000
        /*08a0*/ 	.word	0x00000000
        /*08a4*/ 	.short	0x010a
        /*08a6*/ 	.byte	0xff
	.zero		1


	//   ....[122]....
        /*08a8*/ 	.word	0x000082f0
        /*08ac*/ 	.word	0x00000000
        /*08b0*/ 	.word	0x00000000
        /*08b4*/ 	.short	0x010a
        /*08b6*/ 	.byte	0xff
	.zero		1


	//   ....[123]....
        /*08b8*/ 	.word	0x00008350
        /*08bc*/ 	.word	0x00000000
        /*08c0*/ 	.word	0x00000000
        /*08c4*/ 	.short	0x010a
        /*08c6*/ 	.byte	0xff
	.zero		1


	//   ....[124]....
        /*08c8*/ 	.word	0x000083b0
        /*08cc*/ 	.word	0x00000000
        /*08d0*/ 	.word	0x00000000
        /*08d4*/ 	.short	0x010a
        /*08d6*/ 	.byte	0xff
	.zero		1


	//   ....[125]....
        /*08d8*/ 	.word	0x00008410
        /*08dc*/ 	.word	0x00000000
        /*08e0*/ 	.word	0x00000000
        /*08e4*/ 	.short	0x010a
        /*08e6*/ 	.byte	0xff
	.zero		1


	//   ....[126]....
        /*08e8*/ 	.word	0x00008470
        /*08ec*/ 	.word	0x00000000
        /*08f0*/ 	.word	0x00000000
        /*08f4*/ 	.short	0x010a
        /*08f6*/ 	.byte	0xff
	.zero		1


	//   ....[127]....
        /*08f8*/ 	.word	0x000084d0
        /*08fc*/ 	.word	0x00000000
        /*0900*/ 	.word	0x00000000
        /*0904*/ 	.short	0x010a
        /*0906*/ 	.byte	0xff
	.zero		1


	//   ....[128]....
        /*0908*/ 	.word	0x00008520
        /*090c*/ 	.word	0x00000000
        /*0910*/ 	.word	0x00000130
        /*0914*/ 	.short	0x010a
        /*0916*/ 	.byte	0xff
	.zero		1


	//   ....[129]....
        /*0918*/ 	.word	0x00008580
        /*091c*/ 	.word	0x00000000
        /*0920*/ 	.word	0x000000e0
        /*0924*/ 	.short	0x010a
        /*0926*/ 	.byte	0xff
	.zero		1


	//   ....[130]....
        /*0928*/ 	.word	0x000085d0
        /*092c*/ 	.word	0x00000000
        /*0930*/ 	.word	0x000000d0
        /*0934*/ 	.short	0x010a
        /*0936*/ 	.byte	0xff
	.zero		1


	//   ....[131]....
        /*0938*/ 	.word	0x00008630
        /*093c*/ 	.word	0x00000000
        /*0940*/ 	.word	0x000000e0
        /*0944*/ 	.short	0x010a
        /*0946*/ 	.byte	0xff
	.zero		1


	//   ....[132]....
        /*0948*/ 	.word	0x00008680
        /*094c*/ 	.word	0x00000000
        /*0950*/ 	.word	0x000000d0
        /*0954*/ 	.short	0x010a
        /*0956*/ 	.byte	0xff
	.zero		1


	//   ....[133]....
        /*0958*/ 	.word	0x000086e0
        /*095c*/ 	.word	0x00000003
        /*0960*/ 	.word	0x00000110
        /*0964*/ 	.short	0x010a
        /*0966*/ 	.byte	0xff
	.zero		1


	//   ....[134]....
        /*0968*/ 	.word	0x00008740
        /*096c*/ 	.word	0x00000000
        /*0970*/ 	.word	0x00000000
        /*0974*/ 	.short	0x010a
        /*0976*/ 	.byte	0xff
	.zero		1


	//   ....[135]....
        /*0978*/ 	.word	0x000087a0
        /*097c*/ 	.word	0x00000000
        /*0980*/ 	.word	0x00000000
        /*0984*/ 	.short	0x010a
        /*0986*/ 	.byte	0xff
	.zero		1


	//   ....[136]....
        /*0988*/ 	.word	0x00008800
        /*098c*/ 	.word	0x00000000
        /*0990*/ 	.word	0x00000000
        /*0994*/ 	.short	0x010a
        /*0996*/ 	.byte	0xff
	.zero		1


	//   ....[137]....
        /*0998*/ 	.word	0x00008860
        /*099c*/ 	.word	0x00000000
        /*09a0*/ 	.word	0x00000000
        /*09a4*/ 	.short	0x010a
        /*09a6*/ 	.byte	0xff
	.zero		1


	//   ....[138]....
        /*09a8*/ 	.word	0x000088c0
        /*09ac*/ 	.word	0x00000000
        /*09b0*/ 	.word	0x00000000
        /*09b4*/ 	.short	0x010a
        /*09b6*/ 	.byte	0xff
	.zero		1


	//   ....[139]....
        /*09b8*/ 	.word	0x00008910
        /*09bc*/ 	.word	0x00000000
        /*09c0*/ 	.word	0x000000d0
        /*09c4*/ 	.short	0x010a
        /*09c6*/ 	.byte	0xff
	.zero		1


	//   ....[140]....
        /*09c8*/ 	.word	0x00008970
        /*09cc*/ 	.word	0x00000000
        /*09d0*/ 	.word	0x000000c8
        /*09d4*/ 	.short	0x010a
        /*09d6*/ 	.byte	0xff
	.zero		1


	//   ....[141]....
        /*09d8*/ 	.word	0x000089d0
        /*09dc*/ 	.word	0x00000003
        /*09e0*/ 	.word	0x000000a0
        /*09e4*/ 	.short	0x010a
        /*09e6*/ 	.byte	0xff
	.zero		1


	//   ....[142]....
        /*09e8*/ 	.word	0x00008a30
        /*09ec*/ 	.word	0x00000003
        /*09f0*/ 	.word	0x000000a8
        /*09f4*/ 	.short	0x010a
        /*09f6*/ 	.byte	0xff
	.zero		1


	//   ....[143]....
        /*09f8*/ 	.word	0x00008a90
        /*09fc*/ 	.word	0x00000003
        /*0a00*/ 	.word	0x000000b0
        /*0a04*/ 	.short	0x010a
        /*0a06*/ 	.byte	0xff
	.zero		1


	//   ....[144]....
        /*0a08*/ 	.word	0x00008af0
        /*0a0c*/ 	.word	0x00000003
        /*0a10*/ 	.word	0x000000b8
        /*0a14*/ 	.short	0x010a
        /*0a16*/ 	.byte	0xff
	.zero		1


	//   ....[145]....
        /*0a18*/ 	.word	0x00008b50
        /*0a1c*/ 	.word	0x00000000
        /*0a20*/ 	.word	0x000000a0
        /*0a24*/ 	.short	0x010a
        /*0a26*/ 	.byte	0xff
	.zero		1


	//   ....[146]....
        /*0a28*/ 	.word	0x00008bb0
        /*0a2c*/ 	.word	0x00000000
        /*0a30*/ 	.word	0x000000a8
        /*0a34*/ 	.short	0x010a
        /*0a36*/ 	.byte	0xff
	.zero		1


	//   ....[147]....
        /*0a38*/ 	.word	0x00008c10
        /*0a3c*/ 	.word	0x00000000
        /*0a40*/ 	.word	0x000000b0
        /*0a44*/ 	.short	0x010a
        /*0a46*/ 	.byte	0xff
	.zero		1


	//   ....[148]....
        /*0a48*/ 	.word	0x00008c60
        /*0a4c*/ 	.word	0x00000000
        /*0a50*/ 	.word	0x000000d0
        /*0a54*/ 	.short	0x010a
        /*0a56*/ 	.byte	0xff
	.zero		1


	//   ....[149]....
        /*0a58*/ 	.word	0x00008cc0
        /*0a5c*/ 	.word	0x00000002
        /*0a60*/ 	.word	0x00000080
        /*0a64*/ 	.short	0x010a
        /*0a66*/ 	.byte	0xff
	.zero		1


	//   ....[150]....
        /*0a68*/ 	.word	0x00008d10
        /*0a6c*/ 	.word	0x0000004f
        /*0a70*/ 	.word	0x000000f0
        /*0a74*/ 	.short	0x010a
        /*0a76*/ 	.byte	0xff
	.zero		1


	//   ....[151]....
        /*0a78*/ 	.word	0x00008d60
        /*0a7c*/ 	.word	0x00000003
        /*0a80*/ 	.word	0x00000080
        /*0a84*/ 	.short	0x010a
        /*0a86*/ 	.byte	0xff
	.zero		1


	//   ....[152]....
        /*0a88*/ 	.word	0x00008db0
        /*0a8c*/ 	.word	0x00000053
        /*0a90*/ 	.word	0x00000080
        /*0a94*/ 	.short	0x010a
        /*0a96*/ 	.byte	0xff
	.zero		1


	//   ....[153]....
        /*0a98*/ 	.word	0x00008e00
        /*0a9c*/ 	.word	0x00000058
        /*0aa0*/ 	.word	0x00000080
        /*0aa4*/ 	.short	0x010a
        /*0aa6*/ 	.byte	0xff
	.zero		1


	//----- nvinfo : EIATTR_NUM_MBARRIERS
	.align		4
.L_47:
        /*0aa8*/ 	.byte	0x03, 0x38
        /*0aaa*/ 	.short	0x002a


	//----- nvinfo : EIATTR_EXIT_INSTR_OFFSETS
	.align		4
        /*0aac*/ 	.byte	0x04, 0x1c
        /*0aae*/ 	.short	(.L_49 - .L_48)


	//   ....[0]....
.L_48:
        /*0ab0*/ 	.word	0x000027d0


	//   ....[1]....
        /*0ab4*/ 	.word	0x00002cc0


	//   ....[2]....
        /*0ab8*/ 	.word	0x00002d20


	//   ....[3]....
        /*0abc*/ 	.word	0x00003c80


	//   ....[4]....
        /*0ac0*/ 	.word	0x00004ce0


	//   ....[5]....
        /*0ac4*/ 	.word	0x00004d20


	//   ....[6]....
        /*0ac8*/ 	.word	0x00007ff0


	//   ....[7]....
        /*0acc*/ 	.word	0x00008070


	//   ....[8]....
        /*0ad0*/ 	.word	0x000080a0


	//   ....[9]....
        /*0ad4*/ 	.word	0x00008110


	//----- nvinfo : EIATTR_MAX_THREADS
	.align		4
.L_49:
        /*0ad8*/ 	.byte	0x04, 0x05
        /*0ada*/ 	.short	(.L_51 - .L_50)
.L_50:
        /*0adc*/ 	.word	0x00000100
        /*0ae0*/ 	.word	0x00000001
        /*0ae4*/ 	.word	0x00000001


	//----- nvinfo : EIATTR_CRS_STACK_SIZE
	.align		4
.L_51:
        /*0ae8*/ 	.byte	0x04, 0x1e
        /*0aea*/ 	.short	(.L_53 - .L_52)
.L_52:
        /*0aec*/ 	.word	0x00000000


	//----- nvinfo : EIATTR_CBANK_PARAM_SIZE
	.align		4
.L_53:
        /*0af0*/ 	.byte	0x03, 0x19
        /*0af2*/ 	.short	0x0800


	//----- nvinfo : EIATTR_PARAM_CBANK
	.align		4
        /*0af4*/ 	.byte	0x04, 0x0a
        /*0af6*/ 	.short	(.L_55 - .L_54)
	.align		4
.L_54:
        /*0af8*/ 	.word	index@(.nv.constant0._ZN7cutlass13device_kernelINS_4gemm6kernel13GemmUniversalIN4cute5tupleIJiiiiEEENS1_10collective13CollectiveMmaINS1_35MainloopSm100TmaUmmaWarpSpecializedILi8ELi2ELi4ENS5_IJNS4_1CILi1EEESB_SB_EEEEENS5_IJNSA_ILi64EEENSA_ILi128EEESE_EEENS_6half_tENS5_IJlSB_lEEESH_SI_NS4_8TiledMMAINS4_8MMA_AtomIJNS4_20SM100_MMA_F16BF16_SSISH_SH_fLi64ELi128ELNS4_4UMMA5MajorE0ELSN_0ELNSM_7ScaleInE0ELSO_0EEEEEENS4_6LayoutISC_NS5_IJNSA_ILi0EEESS_SS_EEEEENS5_IJNS4_10UnderscoreESV_SV_EEEEENS4_13SM90_TMA_LOADENS4_14ComposedLayoutINS4_7SwizzleILi3ELi4ELi3EEENS4_18smem_ptr_flag_bitsILi16EEENSR_INS5_IJNSA_ILi8EEESE_EEENS5_IJSE_SB_EEEEEEEvNS4_8identityESY_S18_vS19_EENS_8epilogue10collective18CollectiveEpilogueINS1B_23Sm100TmaWarpSpecializedILi4ELi2ELi16ELb1ELb0EEEJSG_NS5_IJNSR_ISE_SB_EENSR_INSA_ILi32EEESB_EEEEESH_SI_SH_SI_NS1B_6fusion15FusionCallbacksIS1F_NS1K_17LinearCombinationISH_fSH_fLNS_15FloatRoundStyleE2EEESG_S1J_JEEENS4_5SM1004TMEM4LOAD26SM100_TMEM_LOAD_16dp256b4xESY_NSZ_INS10_ILi2ELi4ELi3EEES13_NSR_INS5_IJS14_S1H_EEENS5_IJS1H_SB_EEEEEEENS4_17SM75_U32x4_LDSM_NENS4_14SM90_TMA_STOREES1Y_NS4_17SM90_U32x4_STSM_NENS4_39AutoVectorizingCopyWithAssumedAlignmentILi128EEEEEEvvEEEEvNT_6ParamsE)
        /*0afc*/ 	.short	0x0380
        /*0afe*/ 	.short	0x0800


	//----- nvinfo : EIATTR_SW_WAR
	.align		4
.L_55:
        /*0b00*/ 	.byte	0x04, 0x36
        /*0b02*/ 	.short	(.L_57 - .L_56)
.L_56:
        /*0b04*/ 	.word	0x00000008
.L_57:


//--------------------- .nv.callgraph             --------------------------
	.section	.nv.callgraph,"",@"SHT_CUDA_CALLGRAPH"
	.align	4
	.sectionentsize	8
	.align		4
        /*0000*/ 	.word	0x00000000
	.align		4
        /*0004*/ 	.word	0xffffffff
	.align		4
        /*0008*/ 	.word	index@(_ZN7cutlass13device_kernelINS_4gemm6kernel13GemmUniversalIN4cute5tupleIJiiiiEEENS1_10collective13CollectiveMmaINS1_35MainloopSm100TmaUmmaWarpSpecializedILi8ELi2ELi4ENS5_IJNS4_1CILi1EEESB_SB_EEEEENS5_IJNSA_ILi64EEENSA_ILi128EEESE_EEENS_6half_tENS5_IJlSB_lEEESH_SI_NS4_8TiledMMAINS4_8MMA_AtomIJNS4_20SM100_MMA_F16BF16_SSISH_SH_fLi64ELi128ELNS4_4UMMA5MajorE0ELSN_0ELNSM_7ScaleInE0ELSO_0EEEEEENS4_6LayoutISC_NS5_IJNSA_ILi0EEESS_SS_EEEEENS5_IJNS4_10UnderscoreESV_SV_EEEEENS4_13SM90_TMA_LOADENS4_14ComposedLayoutINS4_7SwizzleILi3ELi4ELi3EEENS4_18smem_ptr_flag_bitsILi16EEENSR_INS5_IJNSA_ILi8EEESE_EEENS5_IJSE_SB_EEEEEEEvNS4_8identityESY_S18_vS19_EENS_8epilogue10collective18CollectiveEpilogueINS1B_23Sm100TmaWarpSpecializedILi4ELi2ELi16ELb1ELb0EEEJSG_NS5_IJNSR_ISE_SB_EENSR_INSA_ILi32EEESB_EEEEESH_SI_SH_SI_NS1B_6fusion15FusionCallbacksIS1F_NS1K_17LinearCombinationISH_fSH_fLNS_15FloatRoundStyleE2EEESG_S1J_JEEENS4_5SM1004TMEM4LOAD26SM100_TMEM_LOAD_16dp256b4xESY_NSZ_INS10_ILi2ELi4ELi3EEES13_NSR_INS5_IJS14_S1H_EEENS5_IJS1H_SB_EEEEEEENS4_17SM75_U32x4_LDSM_NENS4_14SM90_TMA_STOREES1Y_NS4_17SM90_U32x4_STSM_NENS4_39AutoVectorizingCopyWithAssumedAlignmentILi128EEEEEEvvEEEEvNT_6ParamsE)
	.align		4
        /*000c*/ 	.word	index@(__assertfail)
	.align		4
        /*0010*/ 	.word	0x00000000
	.align		4
        /*0014*/ 	.word	0xfffffffe
	.align		4
        /*0018*/ 	.word	0x00000000
	.align		4
        /*001c*/ 	.word	0xfffffffd
	.align		4
        /*0020*/ 	.word	0x00000000
	.align		4
        /*0024*/ 	.word	0xfffffffc


//--------------------- .nv.constant4             --------------------------
	.section	.nv.constant4,"a",@progbits
	.align	8
	.align		8
.nv.constant4:
        /*0000*/ 	.dword	__assertfail
	.align		8
        /*0008*/ 	.dword	__unnamed_1
	.align		8
        /*0010*/ 	.dword	__unnamed_2
	.align		8
        /*0018*/ 	.dword	_ZN40_INTERNAL_49314615_4_k_cu_cfe0a562_255834cuda3std3__45__cpo5beginE
	.align		8
        /*0020*/ 	.dword	_ZN40_INTERNAL_49314615_4_k_cu_cfe0a562_255834cuda3std3__45__cpo3endE
	.align		8
        /*0028*/ 	.dword	_ZN40_INTERNAL_49314615_4_k_cu_cfe0a562_255834cuda3std3__45__cpo6cbeginE
	.align		8
        /*0030*/ 	.dword	_ZN40_INTERNAL_49314615_4_k_cu_cfe0a562_255834cuda3std3__45__cpo4cendE
	.align		8
        /*0038*/ 	.dword	_ZN40_INTERNAL_49314615_4_k_cu_cfe0a562_255834cuda3std3__442_GLOBAL__N__49314615_4_k_cu_cfe0a562_255836ignoreE
	.align		8
        /*0040*/ 	.dword	_ZN40_INTERNAL_49314615_4_k_cu_cfe0a562_255834cuda3std3__419piecewise_constructE
	.align		8
        /*0048*/ 	.dword	_ZN40_INTERNAL_49314615_4_k_cu_cfe0a562_255834cuda3std3__48in_placeE
	.align		8
        /*0050*/ 	.dword	_ZN40_INTERNAL_49314615_4_k_cu_cfe0a562_255834cuda3std6ranges3__45__cpo4swapE
	.align		8
        /*0058*/ 	.dword	_ZN40_INTERNAL_49314615_4_k_cu_cfe0a562_255834cuda3std6ranges3__45__cpo9iter_moveE
	.align		8
        /*0060*/ 	.dword	_ZN40_INTERNAL_49314615_4_k_cu_cfe0a562_255834cute7productE
	.align		8
        /*0068*/ 	.dword	_ZN40_INTERNAL_49314615_4_k_cu_cfe0a562_255834cute1_E
	.align		8
        /*0070*/ 	.dword	$str$25
	.align		8
        /*0078*/ 	.dword	$str$26
	.align		8
        /*0080*/ 	.dword	$str$27
	.align		8
        /*0088*/ 	.dword	$str$28


//--------------------- .text._ZN7cutlass13device_kernelINS_4gemm6kernel13GemmUniversalIN4cute5tupleIJiiiiEEENS1_10collective13CollectiveMmaINS1_35MainloopSm100TmaUmmaWarpSpecializedILi8ELi2ELi4ENS5_IJNS4_1CILi1EEESB_SB_EEEEENS5_IJNSA_ILi64EEENSA_ILi128EEESE_EEENS_6half_tENS5_IJlSB_lEEESH_SI_NS4_8TiledMMAINS4_8MMA_AtomIJNS4_20SM100_MMA_F16BF16_SSISH_SH_fLi64ELi128ELNS4_4UMMA5MajorE0ELSN_0ELNSM_7ScaleInE0ELSO_0EEEEEENS4_6LayoutISC_NS5_IJNSA_ILi0EEESS_SS_EEEEENS5_IJNS4_10UnderscoreESV_SV_EEEEENS4_13SM90_TMA_LOADENS4_14ComposedLayoutINS4_7SwizzleILi3ELi4ELi3EEENS4_18smem_ptr_flag_bitsILi16EEENSR_INS5_IJNSA_ILi8EEESE_EEENS5_IJSE_SB_EEEEEEEvNS4_8identityESY_S18_vS19_EENS_8epilogue10collective18CollectiveEpilogueINS1B_23Sm100TmaWarpSpecializedILi4ELi2ELi16ELb1ELb0EEEJSG_NS5_IJNSR_ISE_SB_EENSR_INSA_ILi32EEESB_EEEEESH_SI_SH_SI_NS1B_6fusion15FusionCallbacksIS1F_NS1K_17LinearCombinationISH_fSH_fLNS_15FloatRoundStyleE2EEESG_S1J_JEEENS4_5SM1004TMEM4LOAD26SM100_TMEM_LOAD_16dp256b4xESY_NSZ_INS10_ILi2ELi4ELi3EEES13_NSR_INS5_IJS14_S1H_EEENS5_IJS1H_SB_EEEEEEENS4_17SM75_U32x4_LDSM_NENS4_14SM90_TMA_STOREES1Y_NS4_17SM90_U32x4_STSM_NENS4_39AutoVectorizingCopyWithAssumedAlignmentILi128EEEEEEvvEEEEvNT_6ParamsE --------------------------
	.section	.text._ZN7cutlass13device_kernelINS_4gemm6kernel13GemmUniversalIN4cute5tupleIJiiiiEEENS1_10collective13CollectiveMmaINS1_35MainloopSm100TmaUmmaWarpSpecializedILi8ELi2ELi4ENS5_IJNS4_1CILi1EEESB_SB_EEEEENS5_IJNSA_ILi64EEENSA_ILi128EEESE_EEENS_6half_tENS5_IJlSB_lEEESH_SI_NS4_8TiledMMAINS4_8MMA_AtomIJNS4_20SM100_MMA_F16BF16_SSISH_SH_fLi64ELi128ELNS4_4UMMA5MajorE0ELSN_0ELNSM_7ScaleInE0ELSO_0EEEEEENS4_6LayoutISC_NS5_IJNSA_ILi0EEESS_SS_EEEEENS5_IJNS4_10UnderscoreESV_SV_EEEEENS4_13SM90_TMA_LOADENS4_14ComposedLayoutINS4_7SwizzleILi3ELi4ELi3EEENS4_18smem_ptr_flag_bitsILi16EEENSR_INS5_IJNSA_ILi8EEESE_EEENS5_IJSE_SB_EEEEEEEvNS4_8identityESY_S18_vS19_EENS_8epilogue10collective18CollectiveEpilogueINS1B_23Sm100TmaWarpSpecializedILi4ELi2ELi16ELb1ELb0EEEJSG_NS5_IJNSR_ISE_SB_EENSR_INSA_ILi32EEESB_EEEEESH_SI_SH_SI_NS1B_6fusion15FusionCallbacksIS1F_NS1K_17LinearCombinationISH_fSH_fLNS_15FloatRoundStyleE2EEESG_S1J_JEEENS4_5SM1004TMEM4LOAD26SM100_TMEM_LOAD_16dp256b4xESY_NSZ_INS10_ILi2ELi4ELi3EEES13_NSR_INS5_IJS14_S1H_EEENS5_IJS1H_SB_EEEEEEENS4_17SM75_U32x4_LDSM_NENS4_14SM90_TMA_STOREES1Y_NS4_17SM90_U32x4_STSM_NENS4_39AutoVectorizingCopyWithAssumedAlignmentILi128EEEEEEvvEEEEvNT_6ParamsE,"ax",@progbits
	.align	128
.text._ZN7cutlass13device_kernelINS_4gemm6kernel13GemmUniversalIN4cute5tupleIJiiiiEEENS1_10collective13CollectiveMmaINS1_35MainloopSm100TmaUmmaWarpSpecializedILi8ELi2ELi4ENS5_IJNS4_1CILi1EEESB_SB_EEEEENS5_IJNSA_ILi64EEENSA_ILi128EEESE_EEENS_6half_tENS5_IJlSB_lEEESH_SI_NS4_8TiledMMAINS4_8MMA_AtomIJNS4_20SM100_MMA_F16BF16_SSISH_SH_fLi64ELi128ELNS4_4UMMA5MajorE0ELSN_0ELNSM_7ScaleInE0ELSO_0EEEEEENS4_6LayoutISC_NS5_IJNSA_ILi0EEESS_SS_EEEEENS5_IJNS4_10UnderscoreESV_SV_EEEEENS4_13SM90_TMA_LOADENS4_14ComposedLayoutINS4_7SwizzleILi3ELi4ELi3EEENS4_18smem_ptr_flag_bitsILi16EEENSR_INS5_IJNSA_ILi8EEESE_EEENS5_IJSE_SB_EEEEEEEvNS4_8identityESY_S18_vS19_EENS_8epilogue10collective18CollectiveEpilogueINS1B_23Sm100TmaWarpSpecializedILi4ELi2ELi16ELb1ELb0EEEJSG_NS5_IJNSR_ISE_SB_EENSR_INSA_ILi32EEESB_EEEEESH_SI_SH_SI_NS1B_6fusion15FusionCallbacksIS1F_NS1K_17LinearCombinationISH_fSH_fLNS_15FloatRoundStyleE2EEESG_S1J_JEEENS4_5SM1004TMEM4LOAD26SM100_TMEM_LOAD_16dp256b4xESY_NSZ_INS10_ILi2ELi4ELi3EEES13_NSR_INS5_IJS14_S1H_EEENS5_IJS1H_SB_EEEEEEENS4_17SM75_U32x4_LDSM_NENS4_14SM90_TMA_STOREES1Y_NS4_17SM90_U32x4_STSM_NENS4_39AutoVectorizingCopyWithAssumedAlignmentILi128EEEEEEvvEEEEvNT_6ParamsE:
        .type           _ZN7cutlass13device_kernelINS_4gemm6kernel13GemmUniversalIN4cute5tupleIJiiiiEEENS1_10collective13CollectiveMmaINS1_35MainloopSm100TmaUmmaWarpSpecializedILi8ELi2ELi4ENS5_IJNS4_1CILi1EEESB_SB_EEEEENS5_IJNSA_ILi64EEENSA_ILi128EEESE_EEENS_6half_tENS5_IJlSB_lEEESH_SI_NS4_8TiledMMAINS4_8MMA_AtomIJNS4_20SM100_MMA_F16BF16_SSISH_SH_fLi64ELi128ELNS4_4UMMA5MajorE0ELSN_0ELNSM_7ScaleInE0ELSO_0EEEEEENS4_6LayoutISC_NS5_IJNSA_ILi0EEESS_SS_EEEEENS5_IJNS4_10UnderscoreESV_SV_EEEEENS4_13SM90_TMA_LOADENS4_14ComposedLayoutINS4_7SwizzleILi3ELi4ELi3EEENS4_18smem_ptr_flag_bitsILi16EEENSR_INS5_IJNSA_ILi8EEESE_EEENS5_IJSE_SB_EEEEEEEvNS4_8identityESY_S18_vS19_EENS_8epilogue10collective18CollectiveEpilogueINS1B_23Sm100TmaWarpSpecializedILi4ELi2ELi16ELb1ELb0EEEJSG_NS5_IJNSR_ISE_SB_EENSR_INSA_ILi32EEESB_EEEEESH_SI_SH_SI_NS1B_6fusion15FusionCallbacksIS1F_NS1K_17LinearCombinationISH_fSH_fLNS_15FloatRoundStyleE2EEESG_S1J_JEEENS4_5SM1004TMEM4LOAD26SM100_TMEM_LOAD_16dp256b4xESY_NSZ_INS10_ILi2ELi4ELi3EEES13_NSR_INS5_IJS14_S1H_EEENS5_IJS1H_SB_EEEEEEENS4_17SM75_U32x4_LDSM_NENS4_14SM90_TMA_STOREES1Y_NS4_17SM90_U32x4_STSM_NENS4_39AutoVectorizingCopyWithAssumedAlignmentILi128EEEEEEvvEEEEvNT_6ParamsE,@function
        .size           _ZN7cutlass13device_kernelINS_4gemm6kernel13GemmUniversalIN4cute5tupleIJiiiiEEENS1_10collective13CollectiveMmaINS1_35MainloopSm100TmaUmmaWarpSpecializedILi8ELi2ELi4ENS5_IJNS4_1CILi1EEESB_SB_EEEEENS5_IJNSA_ILi64EEENSA_ILi128EEESE_EEENS_6half_tENS5_IJlSB_lEEESH_SI_NS4_8TiledMMAINS4_8MMA_AtomIJNS4_20SM100_MMA_F16BF16_SSISH_SH_fLi64ELi128ELNS4_4UMMA5MajorE0ELSN_0ELNSM_7ScaleInE0ELSO_0EEEEEENS4_6LayoutISC_NS5_IJNSA_ILi0EEESS_SS_EEEEENS5_IJNS4_10UnderscoreESV_SV_EEEEENS4_13SM90_TMA_LOADENS4_14ComposedLayoutINS4_7SwizzleILi3ELi4ELi3EEENS4_18smem_ptr_flag_bitsILi16EEENSR_INS5_IJNSA_ILi8EEESE_EEENS5_IJSE_SB_EEEEEEEvNS4_8identityESY_S18_vS19_EENS_8epilogue10collective18CollectiveEpilogueINS1B_23Sm100TmaWarpSpecializedILi4ELi2ELi16ELb1ELb0EEEJSG_NS5_IJNSR_ISE_SB_EENSR_INSA_ILi32EEESB_EEEEESH_SI_SH_SI_NS1B_6fusion15FusionCallbacksIS1F_NS1K_17LinearCombinationISH_fSH_fLNS_15FloatRoundStyleE2EEESG_S1J_JEEENS4_5SM1004TMEM4LOAD26SM100_TMEM_LOAD_16dp256b4xESY_NSZ_INS10_ILi2ELi4ELi3EEES13_NSR_INS5_IJS14_S1H_EEENS5_IJS1H_SB_EEEEEEENS4_17SM75_U32x4_LDSM_NENS4_14SM90_TMA_STOREES1Y_NS4_17SM90_U32x4_STSM_NENS4_39AutoVectorizingCopyWithAssumedAlignmentILi128EEEEEEvvEEEEvNT_6ParamsE,(.L_x_188 - _ZN7cutlass13device_kernelINS_4gemm6kernel13GemmUniversalIN4cute5tupleIJiiiiEEENS1_10collective13CollectiveMmaINS1_35MainloopSm100TmaUmmaWarpSpecializedILi8ELi2ELi4ENS5_IJNS4_1CILi1EEESB_SB_EEEEENS5_IJNSA_ILi64EEENSA_ILi128EEESE_EEENS_6half_tENS5_IJlSB_lEEESH_SI_NS4_8TiledMMAINS4_8MMA_AtomIJNS4_20SM100_MMA_F16BF16_SSISH_SH_fLi64ELi128ELNS4_4UMMA5MajorE0ELSN_0ELNSM_7ScaleInE0ELSO_0EEEEEENS4_6LayoutISC_NS5_IJNSA_ILi0EEESS_SS_EEEEENS5_IJNS4_10UnderscoreESV_SV_EEEEENS4_13SM90_TMA_LOADENS4_14ComposedLayoutINS4_7SwizzleILi3ELi4ELi3EEENS4_18smem_ptr_flag_bitsILi16EEENSR_INS5_IJNSA_ILi8EEESE_EEENS5_IJSE_SB_EEEEEEEvNS4_8identityESY_S18_vS19_EENS_8epilogue10collective18CollectiveEpilogueINS1B_23Sm100TmaWarpSpecializedILi4ELi2ELi16ELb1ELb0EEEJSG_NS5_IJNSR_ISE_SB_EENSR_INSA_ILi32EEESB_EEEEESH_SI_SH_SI_NS1B_6fusion15FusionCallbacksIS1F_NS1K_17LinearCombinationISH_fSH_fLNS_15FloatRoundStyleE2EEESG_S1J_JEEENS4_5SM1004TMEM4LOAD26SM100_TMEM_LOAD_16dp256b4xESY_NSZ_INS10_ILi2ELi4ELi3EEES13_NSR_INS5_IJS14_S1H_EEENS5_IJS1H_SB_EEEEEEENS4_17SM75_U32x4_LDSM_NENS4_14SM90_TMA_STOREES1Y_NS4_17SM90_U32x4_STSM_NENS4_39AutoVectorizingCopyWithAssumedAlignmentILi128EEEEEEvvEEEEvNT_6ParamsE)
        .other          _ZN7cutlass13device_kernelINS_4gemm6kernel13GemmUniversalIN4cute5tupleIJiiiiEEENS1_10collective13CollectiveMmaINS1_35MainloopSm100TmaUmmaWarpSpecializedILi8ELi2ELi4ENS5_IJNS4_1CILi1EEESB_SB_EEEEENS5_IJNSA_ILi64EEENSA_ILi128EEESE_EEENS_6half_tENS5_IJlSB_lEEESH_SI_NS4_8TiledMMAINS4_8MMA_AtomIJNS4_20SM100_MMA_F16BF16_SSISH_SH_fLi64ELi128ELNS4_4UMMA5MajorE0ELSN_0ELNSM_7ScaleInE0ELSO_0EEEEEENS4_6LayoutISC_NS5_IJNSA_ILi0EEESS_SS_EEEEENS5_IJNS4_10UnderscoreESV_SV_EEEEENS4_13SM90_TMA_LOADENS4_14ComposedLayoutINS4_7SwizzleILi3ELi4ELi3EEENS4_18smem_ptr_flag_bitsILi16EEENSR_INS5_IJNSA_ILi8EEESE_EEENS5_IJSE_SB_EEEEEEEvNS4_8identityESY_S18_vS19_EENS_8epilogue10collective18CollectiveEpilogueINS1B_23Sm100TmaWarpSpecializedILi4ELi2ELi16ELb1ELb0EEEJSG_NS5_IJNSR_ISE_SB_EENSR_INSA_ILi32EEESB_EEEEESH_SI_SH_SI_NS1B_6fusion15FusionCallbacksIS1F_NS1K_17LinearCombinationISH_fSH_fLNS_15FloatRoundStyleE2EEESG_S1J_JEEENS4_5SM1004TMEM4LOAD26SM100_TMEM_LOAD_16dp256b4xESY_NSZ_INS10_ILi2ELi4ELi3EEES13_NSR_INS5_IJS14_S1H_EEENS5_IJS1H_SB_EEEEEEENS4_17SM75_U32x4_LDSM_NENS4_14SM90_TMA_STOREES1Y_NS4_17SM90_U32x4_STSM_NENS4_39AutoVectorizingCopyWithAssumedAlignmentILi128EEEEEEvvEEEEvNT_6ParamsE,@"STO_CUDA_ENTRY STV_DEFAULT"
_ZN7cutlass13device_kernelINS_4gemm6kernel13GemmUniversalIN4cute5tupleIJiiiiEEENS1_10collective13CollectiveMmaINS1_35MainloopSm100TmaUmmaWarpSpecializedILi8ELi2ELi4ENS5_IJNS4_1CILi1EEESB_SB_EEEEENS5_IJNSA_ILi64EEENSA_ILi128EEESE_EEENS_6half_tENS5_IJlSB_lEEESH_SI_NS4_8TiledMMAINS4_8MMA_AtomIJNS4_20SM100_MMA_F16BF16_SSISH_SH_fLi64ELi128ELNS4_4UMMA5MajorE0ELSN_0ELNSM_7ScaleInE0ELSO_0EEEEEENS4_6LayoutISC_NS5_IJNSA_ILi0EEESS_SS_EEEEENS5_IJNS4_10UnderscoreESV_SV_EEEEENS4_13SM90_TMA_LOADENS4_14ComposedLayoutINS4_7SwizzleILi3ELi4ELi3EEENS4_18smem_ptr_flag_bitsILi16EEENSR_INS5_IJNSA_ILi8EEESE_EEENS5_IJSE_SB_EEEEEEEvNS4_8identityESY_S18_vS19_EENS_8epilogue10collective18CollectiveEpilogueINS1B_23Sm100TmaWarpSpecializedILi4ELi2ELi16ELb1ELb0EEEJSG_NS5_IJNSR_ISE_SB_EENSR_INSA_ILi32EEESB_EEEEESH_SI_SH_SI_NS1B_6fusion15FusionCallbacksIS1F_NS1K_17LinearCombinationISH_fSH_fLNS_15FloatRoundStyleE2EEESG_S1J_JEEENS4_5SM1004TMEM4LOAD26SM100_TMEM_LOAD_16dp256b4xESY_NSZ_INS10_ILi2ELi4ELi3EEES13_NSR_INS5_IJS14_S1H_EEENS5_IJS1H_SB_EEEEEEENS4_17SM75_U32x4_LDSM_NENS4_14SM90_TMA_STOREES1Y_NS4_17SM90_U32x4_STSM_NENS4_39AutoVectorizingCopyWithAssumedAlignmentILi128EEEEEEvvEEEEvNT_6ParamsE:
[----:B------:R-:W1:Y:S01]  /*0000*/  LDC R1, c[0x0][0x37c] ;  /* 0x0000df00ff017b82 */ /* 0x000e620000000800 */
[----:B------:R-:W2:Y:S01]  /*0010*/  S2R R72, SR_TID.X ;  /* 0x0000000000487919 */ /* 0x000ea20000002100 */
[----:B------:R-:W3:Y:S01]  /*0020*/  LDCU.64 UR4, c[0x0][0x890] ;  /* 0x00011200ff0477ac */ /* 0x000ee20008000a00 */
[----:B------:R-:W-:Y:S02]  /*0030*/  PRMT R59, RZ, 0x7610, R59 ;  /* 0x00007610ff3b7816 */ /* 0x000fe4000000003b */
[----:B------:R-:W-:Y:S01]  /*0040*/  ELECT P5, URZ, PT ;  /* 0x0000000000ff782f */ /* 0x000fe200038a0000 */
[----:B------:R-:W4:Y:S01]  /*0050*/  LDCU.64 UR46, c[0x0][0x358] ;  /* 0x00006b00ff2e77ac */ /* 0x000f220008000a00 */
[----:B---3--:R-:W-:-:S04]  /*0060*/  UISETP.NE.U32.AND UP0, UPT, UR4, URZ, UPT ;  /* 0x000000ff0400728c */ /* 0x008fc8000bf05070 */
[----:B------:R-:W-:Y:S01]  /*0070*/  UISETP.NE.AND.EX UP0, UPT, UR5, URZ, UPT, UP0 ;  /* 0x000000ff0500728c */ /* 0x000fe2000bf05300 */
[----:B--2---:R-:W-:-:S05]  /*0080*/  SHF.R.U32.HI R65, RZ, 0x5, R72 ;  /* 0x00000005ff417819 */ /* 0x004fca0000011648 */
[----:B------:R-:W2:Y:S02]  /*0090*/  SHFL.IDX PT, R0, R65, RZ, 0x1f ;  /* 0x00001fff41007589 */ /* 0x000ea400000e0000 */
[----:B--2---:R-:W-:Y:S01]  /*00a0*/  R2UR UR8, R0 ;  /* 0x00000000000872ca */ /* 0x004fe200000e0000 */
[----:B-1--4-:R-:W-:-:S14]  /*00b0*/  BRA.U UP0, `(.L_x_0) ;  /* 0x00000001002c7547 */ /* 0x012fdc000b800000 */
[----:B------:R-:W1:Y:S02]  /*00c0*/  LDCU.64 UR6, c[0x0][0x888] ;  /* 0x00011100ff0677ac */ /* 0x000e640008000a00 */
[----:B-1----:R-:W-:-:S04]  /*00d0*/  UISETP.NE.U32.AND UP0, UPT, UR6, URZ, UPT ;  /* 0x000000ff0600728c */ /* 0x002fc8000bf05070 */
[----:B------:R-:W-:-:S09]  /*00e0*/  UISETP.NE.AND.EX UP0, UPT, UR7, URZ, UPT, UP0 ;  /* 0x000000ff0700728c */ /* 0x000fd2000bf05300 */
[----:B------:R-:W-:Y:S05]  /*00f0*/  BRA.U !UP0, `(.L_x_1) ;  /* 0x0000000108107547 */ /* 0x000fea000b800000 */
[----:B------:R-:W1:Y:S02]  /*0100*/  LDC.64 R2, c[0x0][0x888] ;  /* 0x00022200ff027b82 */ /* 0x000e640000000a00 */
[----:B-1----:R1:W5:Y:S01]  /*0110*/  LDG.E R35, desc[UR46][R2.64] ;  /* 0x0000002e02237981 */ /* 0x002362000c1e1900 */
[----:B------:R-:W-:Y:S01]  /*0120*/  HFMA2 R59, -RZ, RZ, 0, 5.9604644775390625e-08 ;  /* 0x00000001ff3b7431 */ /* 0x000fe200000001ff */
[----:B------:R-:W-:Y:S05]  /*0130*/  BRA `(.L_x_0) ;  /* 0x00000000000c7947 */ /* 0x000fea0003800000 */
.L_x_1:
[----:B------:R-:W1:Y:S01]  /*0140*/  LDCU UR6, c[0x0][0x880] ;  /* 0x00011000ff0677ac */ /* 0x000e620008000800 */
[----:B------:R-:W-:Y:S01]  /*0150*/  HFMA2 R59, -RZ, RZ, 0, 5.9604644775390625e-08 ;  /* 0x00000001ff3b7431 */ /* 0x000fe200000001ff */
[----:B-1----:R-:W-:-:S07]  /*0160*/  MOV R35, UR6 ;  /* 0x0000000600237c02 */ /* 0x002fce0008000f00 */
.L_x_0:
[----:B------:R-:W2:Y:S02]  /*0170*/  LDCU.64 UR6, c[0x0][0x8b0] ;  /* 0x00011600ff0677ac */ /* 0x000ea40008000a00 */
[----:B--2---:R-:W-:-:S04]  /*0180*/  UISETP.NE.U32.AND UP0, UPT, UR6, URZ, UPT ;  /* 0x000000ff0600728c */ /* 0x004fc8000bf05070 */
[----:B------:R-:W-:-:S09]  /*0190*/  UISETP.NE.AND.EX UP0, UPT, UR7, URZ, UPT, UP0 ;  /* 0x000000ff0700728c */ /* 0x000fd2000bf05300 */
[----:B------:R-:W-:Y:S05]  /*01a0*/  BRA.U UP0, `(.L_x_2) ;  /* 0x0000000100247547 */ /* 0x000fea000b800000 */
[----:B------:R-:W2:Y:S02]  /*01b0*/  LDCU.64 UR6, c[0x0][0x8a8] ;  /* 0x00011500ff0677ac */ /* 0x000ea40008000a00 */
[----:B--2---:R-:W-:-:S04]  /*01c0*/  UISETP.NE.U32.AND UP0, UPT, UR6, URZ, UPT ;  /* 0x000000ff0600728c */ /* 0x004fc8000bf05070 */
[----:B------:R-:W-:-:S09]  /*01d0*/  UISETP.NE.AND.EX UP0, UPT, UR7, URZ, UPT, UP0 ;  /* 0x000000ff0700728c */ /* 0x000fd2000bf05300 */
[----:B------:R-:W-:Y:S05]  /*01e0*/  BRA.U !UP0, `(.L_x_3) ;  /* 0x00000001080c7547 */ /* 0x000fea000b800000 */
[----:B-1----:R-:W1:Y:S02]  /*01f0*/  LDC.64 R2, c[0x0][0x8a8] ;  /* 0x00022a00ff027b82 */ /* 0x002e640000000a00 */
[----:B-1----:R2:W5:Y:S01]  /*0200*/  LDG.E R33, desc[UR46][R2.64] ;  /* 0x0000002e02217981 */ /* 0x002562000c1e1900 */
[----:B------:R-:W-:Y:S05]  /*0210*/  BRA `(.L_x_2) ;  /* 0x0000000000087947 */ /* 0x000fea0003800000 */
.L_x_3:
[----:B------:R-:W2:Y:S02]  /*0220*/  LDCU UR6, c[0x0][0x8a0] ;  /* 0x00011400ff0677ac */ /* 0x000ea40008000800 */
[----:B--2---:R-:W-:Y:S02]  /*0230*/  MOV R33, UR6 ;  /* 0x0000000600217c02 */ /* 0x004fe40008000f00 */
.L_x_2:
[----:B------:R-:W-:Y:S01]  /*0240*/  IMAD.U32 R0, RZ, RZ, UR8 ;  /* 0x00000008ff007e24 */ /* 0x000fe2000f8e00ff */
[----:B------:R-:W-:Y:S04]  /*0250*/  BSSY.RECONVERGENT B0, `(.L_x_4) ;  /* 0x000000c000007945 */ /* 0x000fe80003800200 */
[C---:B------:R-:W-:Y:S02]  /*0260*/  ISETP.NE.OR P1, PT, R0.reuse, 0x1, !P5 ;  /* 0x000000010000780c */ /* 0x040fe40006f25670 */
[----:B------:R-:W-:-:S11]  /*0270*/  ISETP.NE.OR P0, PT, R0, 0x3, !P5 ;  /* 0x000000030000780c */ /* 0x000fd60006f05670 */
[----:B------:R-:W-:Y:S05]  /*0280*/  @P1 BRA `(.L_x_5) ;  /* 0x0000000000201947 */ /* 0x000fea0003800000 */
[----:B------:R-:W3:Y:S02]  /*0290*/  LDCU.64 UR6, c[0x0][0x348] ;  /* 0x00006900ff0677ac */ /* 0x000ee40008000a00 */
[----:B---3--:R-:W-:Y:S02]  /*02a0*/  UIADD3 UR10, UP1, UPT, UR6, 0x80, URZ ;  /* 0x00000080060a7890 */ /* 0x008fe4000ff3e0ff */
[----:B------:R-:W-:Y:S02]  /*02b0*/  UIADD3 UR6, UP0, UPT, UR6, 0x180, URZ ;  /* 0x0000018006067890 */ /* 0x000fe4000ff1e0ff */
[----:B------:R-:W-:Y:S02]  /*02c0*/  UIADD3.X UR11, UPT, UPT, URZ, UR7, URZ, UP1, !UPT ;  /* 0x00000007ff0b7290 */ /* 0x000fe40008ffe4ff */
[----:B------:R-:W-:-:S07]  /*02d0*/  UIADD3.X UR7, UPT, UPT, URZ, UR7, URZ, UP0, !UPT ;  /* 0x00000007ff077290 */ /* 0x000fce00087fe4ff */
[----:B------:R3:W-:Y:S02]  /*02e0*/  UTMACCTL.PF [UR10] ;  /* 0x000000000a0079b9 */ /* 0x0007e40008040000 */
[----:B------:R3:W-:Y:S02]  /*02f0*/  UTMACCTL.PF [UR6] ;  /* 0x00000000060079b9 */ /* 0x0007e40008040000 */
[----:B---3--:R-:W-:Y:S01]  /*0300*/  NOP ;  /* 0x0000000000007918 */ /* 0x008fe20000000000 */
.L_x_5:
[----:B------:R-:W-:Y:S05]  /*0310*/  BSYNC.RECONVERGENT B0 ;  /* 0x0000000000007941 */ /* 0x000fea0003800200 */
.L_x_4:
[----:B------:R-:W-:Y:S04]  /*0320*/  BSSY.RECONVERGENT B0, `(.L_x_6) ;  /* 0x000000a000007945 */ /* 0x000fe80003800200 */
        /* <DEDUP_REMOVED lines=9> */
.L_x_7:
[----:B------:R-:W-:Y:S05]  /*03c0*/  BSYNC.RECONVERGENT B0 ;  /* 0x0000000000007941 */ /* 0x000fea0003800200 */
.L_x_6:
[----:B------:R-:W3:Y:S01]  /*03d0*/  LDCU.64 UR6, c[0x0][0x888] ;  /* 0x00011100ff0677ac */ /* 0x000ee20008000a00 */
[----:B------:R-:W-:Y:S02]  /*03e0*/  UISETP.EQ.U32.AND UP1, UPT, UR4, URZ, UPT ;  /* 0x000000ff0400728c */ /* 0x000fe4000bf22070 */
[----:B------:R-:W-:Y:S02]  /*03f0*/  UPLOP3.LUT UP2, UPT, UPT, UPT, UPT, 0x80, 0x8 ;  /* 0x000000000008789c */ /* 0x000fe40003f4f070 */
[----:B---3--:R-:W-:-:S04]  /*0400*/  UISETP.NE.U32.AND UP0, UPT, UR6, URZ, UPT ;  /* 0x000000ff0600728c */ /* 0x008fc8000bf05070 */
[----:B------:R-:W-:-:S04]  /*0410*/  UISETP.NE.AND.EX UP0, UPT, UR7, URZ, UPT, UP0 ;  /* 0x000000ff0700728c */ /* 0x000fc8000bf05300 */
[----:B------:R-:W-:-:S04]  /*0420*/  UISETP.EQ.OR.EX UP3, UPT, UR5, URZ, !UP0, UP1 ;  /* 0x000000ff0500728c */ /* 0x000fc8000c762710 */
[----:B------:R-:W-:-:S05]  /*0430*/  UP2UR UR50, UPR, URZ, 0x8 ;  /* 0x00000008ff327883 */ /* 0x000fca0008000000 */
[----:B------:R-:W-:Y:S07]  /*0440*/  BRA.U !UP3, `(.L_x_8) ;  /* 0x000000010b207547 */ /* 0x000fee000b800000 */
[----:B------:R-:W-:Y:S01]  /*0450*/  UISETP.NE.U32.AND UP2, UPT, UR4, URZ, UPT ;  /* 0x000000ff0400728c */ /* 0x000fe2000bf45070 */
[----:B-----5:R-:W-:Y:S01]  /*0460*/  FSETP.NEU.AND P0, PT, R35, RZ, PT ;  /* 0x000000ff2300720b */ /* 0x020fe20003f0d000 */
[----:B------:R-:W-:Y:S02]  /*0470*/  USEL UR4, URZ, 0xffffffff, UP0 ;  /* 0xffffffffff047887 */ /* 0x000fe40008000000 */
[----:B------:R-:W-:-:S10]  /*0480*/  UISETP.NE.AND.EX UP2, UPT, UR5, URZ, UPT, UP2 ;  /* 0x000000ff0500728c */ /* 0x000fd4000bf45320 */
[----:B------:R-:W-:Y:S01]  /*0490*/  VOTEU.ANY UP1, P0 ;  /* 0x0000000000ff7886 */ /* 0x000fe20000020100 */
[----:B------:R-:W-:-:S04]  /*04a0*/  @!UP2 USEL UR4, URZ, 0xffffffff, UP1 ;  /* 0xffffffffff04a887 */ /* 0x000fc80008800000 */
[----:B------:R-:W-:-:S04]  /*04b0*/  ULOP3.LUT UR4, UR4, 0x1, URZ, 0xc0, !UPT ;  /* 0x0000000104047892 */ /* 0x000fc8000f8ec0ff */
[----:B------:R-:W-:-:S11]  /*04c0*/  UISETP.NE.U32.AND UP2, UPT, UR4, 0x1, UPT ;  /* 0x000000010400788c */ /* 0x000fd6000bf45070 */
.L_x_8:
[----:B-12---:R-:W1:Y:S01]  /*04d0*/  SHFL.IDX PT, R2, R65, RZ, 0x1f ;  /* 0x00001fff41027589 */ /* 0x006e6200000e0000 */
[----:B------:R-:W-:-:S04]  /*04e0*/  UISETP.NE.AND UP1, UPT, UR8, 0x2, UPT ;  /* 0x000000020800788c */ /* 0x000fc8000bf25270 */
[----:B------:R-:W-:Y:S01]  /*04f0*/  USEL UR6, URZ, 0x1, UP1 ;  /* 0x00000001ff067887 */ /* 0x000fe20008800000 */
[----:B-1----:R-:W-:-:S13]  /*0500*/  ISETP.NE.AND P0, PT, R2, RZ, PT ;  /* 0x000000ff0200720c */ /* 0x002fda0003f05270 */
[----:B------:R-:W-:Y:S05]  /*0510*/  @P0 BRA `(.L_x_9) ;  /* 0x0000000000680947 */ /* 0x000fea0003800000 */
[----:B------:R-:W1:Y:S01]  /*0520*/  S2UR UR5, SR_CgaCtaId ;  /* 0x00000000000579c3 */ /* 0x000e620000008800 */
[----:B------:R-:W-:Y:S01]  /*0530*/  UMOV UR7, 0x400 ;  /* 0x0000040000077882 */ /* 0x000fe20000000000 */
[----:B------:R-:W-:Y:S01]  /*0540*/  UMOV UR4, 0x1 ;  /* 0x0000000100047882 */ /* 0x000fe20000000000 */
[----:B------:R-:W-:Y:S01]  /*0550*/  ELECT P0, URZ, PT ;  /* 0x0000000000ff782f */ /* 0x000fe20003800000 */
[----:B------:R-:W-:-:S04]  /*0560*/  UIADD3 UR10, UPT, UPT, -UR4, 0x100000, URZ ;  /* 0x00100000040a7890 */ /* 0x000fc8000fffe1ff */
[----:B------:R-:W-:Y:S02]  /*0570*/  USHF.L.U32 UR11, UR10, 0xb, URZ ;  /* 0x0000000b0a0b7899 */ /* 0x000fe400080006ff */
[----:B------:R-:W-:Y:S02]  /*0580*/  USHF.L.U32 UR10, UR10, 0x1, URZ ;  /* 0x000000010a0a7899 */ /* 0x000fe400080006ff */
[----:B-1----:R-:W-:Y:S01]  /*0590*/  ULEA UR5, UR5, UR7, 0x18 ;  /* 0x0000000705057291 */ /* 0x002fe2000f8ec0ff */
[----:B------:R-:W1:Y:S11]  /*05a0*/  FENCE.VIEW.ASYNC.S ;  /* 0x00000000000073c6 */ /* 0x000e760000000000 */
[----:B-1----:R1:W2:Y:S01]  /*05b0*/  SYNCS.EXCH.64 URZ, [UR5], UR10 ;  /* 0x0000000a05ff75b2 */ /* 0x0022a20008000100 */
[----:B------:R1:W3:Y:S01]  /*05c0*/  SYNCS.EXCH.64 URZ, [UR5+0x40], UR10 ;  /* 0x0000400a05ff75b2 */ /* 0x0002e20008000100 */
[----:B------:R1:W4:Y:S01]  /*05d0*/  SYNCS.EXCH.64 URZ, [UR5+0x8], UR10 ;  /* 0x0000080a05ff75b2 */ /* 0x0003220008000100 */
[----:B------:R1:W1:Y:S01]  /*05e0*/  SYNCS.EXCH.64 URZ, [UR5+0x48], UR10 ;  /* 0x0000480a05ff75b2 */ /* 0x0002620008000100 */
        /* <DEDUP_REMOVED lines=12> */
[----:B------:R-:W-:Y:S01]  /*06b0*/  NOP ;  /* 0x0000000000007918 */ /* 0x000fe20000000000 */
.L_x_9:
[----:B------:R-:W2:Y:S01]  /*06c0*/  SHFL.IDX PT, R2, R65, RZ, 0x1f ;  /* 0x00001fff41027589 */ /* 0x000ea200000e0000 */
[----:B------:R-:W-:Y:S01]  /*06d0*/  NOP ;  /* 0x0000000000007918 */ /* 0x000fe20000000000 */
[----:B--2---:R-:W-:-:S13]  /*06e0*/  ISETP.NE.AND P0, PT, R2, 0x1, PT ;  /* 0x000000010200780c */ /* 0x004fda0003f05270 */
[----:B------:R-:W-:Y:S05]  /*06f0*/  @P0 BRA `(.L_x_10) ;  /* 0x0000000000580947 */ /* 0x000fea0003800000 */
[----:B------:R-:W2:Y:S01]  /*0700*/  S2UR UR7, SR_CgaCtaId ;  /* 0x00000000000779c3 */ /* 0x000ea20000008800 */
[----:B------:R-:W-:Y:S01]  /*0710*/  UMOV UR9, 0x400 ;  /* 0x0000040000097882 */ /* 0x000fe20000000000 */
[----:B-1----:R-:W-:Y:S01]  /*0720*/  UMOV UR5, 0x20 ;  /* 0x0000002000057882 */ /* 0x002fe20000000000 */
[----:B------:R-:W-:Y:S01]  /*0730*/  UMOV UR4, 0x80 ;  /* 0x0000008000047882 */ /* 0x000fe20000000000 */
[----:B------:R-:W-:-:S04]  /*0740*/  UIADD3 UR10, UPT, UPT, -UR5, 0x100000, URZ ;  /* 0x00100000050a7890 */ /* 0x000fc8000fffe1ff */
[----:B------:R-:W-:Y:S02]  /*0750*/  USHF.L.U32 UR11, UR10, 0xb, URZ ;  /* 0x0000000b0a0b7899 */ /* 0x000fe400080006ff */
[----:B------:R-:W-:Y:S02]  /*0760*/  USHF.L.U32 UR10, UR10, 0x1, URZ ;  /* 0x000000010a0a7899 */ /* 0x000fe400080006ff */
[----:B------:R-:W-:-:S04]  /*0770*/  UIADD3 UR4, UPT, UPT, -UR4, 0x100000, URZ ;  /* 0x0010000004047890 */ /* 0x000fc8000fffe1ff */
[----:B------:R-:W-:Y:S02]  /*0780*/  USHF.L.U32 UR5, UR4, 0xb, URZ ;  /* 0x0000000b04057899 */ /* 0x000fe400080006ff */
[----:B------:R-:W-:Y:S01]  /*0790*/  USHF.L.U32 UR4, UR4, 0x1, URZ ;  /* 0x0000000104047899 */ /* 0x000fe200080006ff */
[----:B------:R-:W-:Y:S01]  /*07a0*/  ELECT P0, URZ, PT ;  /* 0x0000000000ff782f */ /* 0x000fe20003800000 */
[----:B--2---:R-:W-:Y:S01]  /*07b0*/  ULEA UR7, UR7, UR9, 0x18 ;  /* 0x0000000907077291 */ /* 0x004fe2000f8ec0ff */
[----:B------:R-:W1:Y:S11]  /*07c0*/  FENCE.VIEW.ASYNC.S ;  /* 0x00000000000073c6 */ /* 0x000e760000000000 */
[----:B-1----:R2:W1:Y:S01]  /*07d0*/  SYNCS.EXCH.64 URZ, [UR7+0x80], UR10 ;  /* 0x0000800a07ff75b2 */ /* 0x0024620008000100 */
[----:B------:R2:W1:Y:S01]  /*07e0*/  SYNCS.EXCH.64 URZ, [UR7+0xa0], UR4 ;  /* 0x0000a00407ff75b2 */ /* 0x0004620008000100 */
[----:B------:R2:W1:Y:S01]  /*07f0*/  SYNCS.EXCH.64 URZ, [UR7+0x88], UR10 ;  /* 0x0000880a07ff75b2 */ /* 0x0004620008000100 */
[----:B------:R2:W1:Y:S01]  /*0800*/  SYNCS.EXCH.64 URZ, [UR7+0xa8], UR4 ;  /* 0x0000a80407ff75b2 */ /* 0x0004620008000100 */
[----:B------:R2:W1:Y:S01]  /*0810*/  SYNCS.EXCH.64 URZ, [UR7+0x90], UR10 ;  /* 0x0000900a07ff75b2 */ /* 0x0004620008000100 */
[----:B------:R2:W1:Y:S01]  /*0820*/  SYNCS.EXCH.64 URZ, [UR7+0xb0], UR4 ;  /* 0x0000b00407ff75b2 */ /* 0x0004620008000100 */
[----:B------:R2:W1:Y:S01]  /*0830*/  SYNCS.EXCH.64 URZ, [UR7+0x98], UR10 ;  /* 0x0000980a07ff75b2 */ /* 0x0004620008000100 */
[----:B------:R2:W1:Y:S02]  /*0840*/  SYNCS.EXCH.64 URZ, [UR7+0xb8], UR4 ;  /* 0x0000b80407ff75b2 */ /* 0x0004640008000100 */
[----:B--2---:R-:W-:Y:S01]  /*0850*/  NOP ;  /* 0x0000000000007918 */ /* 0x004fe20000000000 */
.L_x_10:
[----:B------:R-:W2:Y:S01]  /*0860*/  SHFL.IDX PT, R2, R65, RZ, 0x1f ;  /* 0x00001fff41027589 */ /* 0x000ea200000e0000 */
[----:B------:R-:W-:Y:S01]  /*0870*/  NOP ;  /* 0x0000000000007918 */ /* 0x000fe20000000000 */
[----:B--2---:R-:W-:-:S13]  /*0880*/  ISETP.NE.AND P0, PT, R2, 0x3, PT ;  /* 0x000000030200780c */ /* 0x004fda0003f05270 */
[----:B------:R-:W-:Y:S05]  /*0890*/  @P0 BRA `(.L_x_11) ;  /* 0x0000000000300947 */ /* 0x000fea0003800000 */
[----:B-1----:R-:W1:Y:S01]  /*08a0*/  S2UR UR5, SR_CgaCtaId ;  /* 0x00000000000579c3 */ /* 0x002e620000008800 */
        /* <DEDUP_REMOVED lines=8> */
[----:B-1----:R2:W1:Y:S01]  /*0930*/  SYNCS.EXCH.64 URZ, [UR5+0xc0], UR10 ;  /* 0x0000c00a05ff75b2 */ /* 0x0024620008000100 */
[----:B------:R2:W1:Y:S02]  /*0940*/  SYNCS.EXCH.64 URZ, [UR5+0xc8], UR10 ;  /* 0x0000c80a05ff75b2 */ /* 0x0004640008000100 */
[----:B--2---:R-:W-:Y:S01]  /*0950*/  NOP ;  /* 0x0000000000007918 */ /* 0x004fe20000000000 */
.L_x_11:
[----:B------:R-:W2:Y:S01]  /*0960*/  SHFL.IDX PT, R2, R65, RZ, 0x1f ;  /* 0x00001fff41027589 */ /* 0x000ea200000e0000 */
[----:B------:R-:W-:Y:S01]  /*0970*/  NOP ;  /* 0x0000000000007918 */ /* 0x000fe20000000000 */
[----:B--2---:R-:W-:-:S13]  /*0980*/  ISETP.NE.AND P0, PT, R2, 0x4, PT ;  /* 0x000000040200780c */ /* 0x004fda0003f05270 */
[----:B------:R-:W-:Y:S05]  /*0990*/  @P0 BRA `(.L_x_12) ;  /* 0x00000000004c0947 */ /* 0x000fea0003800000 */
[----:B-1----:R-:W1:Y:S01]  /*09a0*/  S2UR UR5, SR_CgaCtaId ;  /* 0x00000000000579c3 */ /* 0x002e620000008800 */
[----:B------:R-:W-:Y:S01]  /*09b0*/  UMOV UR9, 0x100 ;  /* 0x0000010000097882 */ /* 0x000fe20000000000 */
[----:B------:R-:W-:Y:S01]  /*09c0*/  UMOV UR7, 0x400 ;  /* 0x0000040000077882 */ /* 0x000fe20000000000 */
[----:B------:R-:W-:Y:S01]  /*09d0*/  USEL UR9, UR9, 0xe0, UP2 ;  /* 0x000000e009097887 */ /* 0x000fe20009000000 */
[----:B------:R-:W-:Y:S01]  /*09e0*/  UMOV UR4, 0x1 ;  /* 0x0000000100047882 */ /* 0x000fe20000000000 */
[----:B------:R-:W-:Y:S01]  /*09f0*/  ELECT P0, URZ, PT ;  /* 0x0000000000ff782f */ /* 0x000fe20003800000 */
[----:B------:R-:W-:-:S04]  /*0a00*/  UIADD3 UR10, UPT, UPT, -UR4, 0x100000, URZ ;  /* 0x00100000040a7890 */ /* 0x000fc8000fffe1ff */
[----:B------:R-:W-:Y:S02]  /*0a10*/  USHF.L.U32 UR11, UR10, 0xb, URZ ;  /* 0x0000000b0a0b7899 */ /* 0x000fe400080006ff */
[----:B------:R-:W-:Y:S02]  /*0a20*/  USHF.L.U32 UR10, UR10, 0x1, URZ ;  /* 0x000000010a0a7899 */ /* 0x000fe400080006ff */
[----:B------:R-:W-:-:S04]  /*0a30*/  UIADD3 UR12, UPT, UPT, -UR9, 0x100000, URZ ;  /* 0x00100000090c7890 */ /* 0x000fc8000fffe1ff */
[----:B------:R-:W-:Y:S02]  /*0a40*/  USHF.L.U32 UR13, UR12, 0xb, URZ ;  /* 0x0000000b0c0d7899 */ /* 0x000fe400080006ff */
[----:B------:R-:W-:Y:S02]  /*0a50*/  USHF.L.U32 UR12, UR12, 0x1, URZ ;  /* 0x000000010c0c7899 */ /* 0x000fe400080006ff */
[----:B-1----:R-:W-:Y:S01]  /*0a60*/  ULEA UR5, UR5, UR7, 0x18 ;  /* 0x0000000705057291 */ /* 0x002fe2000f8ec0ff */
[----:B------:R-:W1:Y:S11]  /*0a70*/  FENCE.VIEW.ASYNC.S ;  /* 0x00000000000073c6 */ /* 0x000e760000000000 */
[----:B-1----:R2:W1:Y:S01]  /*0a80*/  SYNCS.EXCH.64 URZ, [UR5+0xd0], UR10 ;  /* 0x0000d00a05ff75b2 */ /* 0x0024620008000100 */
[----:B------:R2:W1:Y:S01]  /*0a90*/  SYNCS.EXCH.64 URZ, [UR5+0xe0], UR12 ;  /* 0x0000e00c05ff75b2 */ /* 0x0004620008000100 */
[----:B------:R2:W1:Y:S01]  /*0aa0*/  SYNCS.EXCH.64 URZ, [UR5+0xd8], UR10 ;  /* 0x0000d80a05ff75b2 */ /* 0x0004620008000100 */
[----:B------:R2:W1:Y:S02]  /*0ab0*/  SYNCS.EXCH.64 URZ, [UR5+0xe8], UR12 ;  /* 0x0000e80c05ff75b2 */ /* 0x0004640008000100 */
[----:B--2---:R-:W-:Y:S01]  /*0ac0*/  NOP ;  /* 0x0000000000007918 */ /* 0x004fe20000000000 */
.L_x_12:
        /* <DEDUP_REMOVED lines=26> */
.L_x_13:
        /* <DEDUP_REMOVED lines=18> */
.L_x_14:
[----:B-1----:R-:W1:Y:S01]  /*0d90*/  S2UR UR5, SR_CTAID.X ;  /* 0x00000000000579c3 */ /* 0x002e620000002500 */
[----:B------:R-:W-:-:S05]  /*0da0*/  CS2R.32 R60, SR_CgaSize ;  /* 0x00000000003c7805 */ /* 0x000fca0000008a00 */
[----:B------:R-:W-:-:S05]  /*0db0*/  IMAD R60, R60, -0xa0, RZ ;  /* 0xffffff603c3c7824 */ /* 0x000fca00078e02ff */
[----:B------:R-:W-:-:S14]  /*0dc0*/  R2UR UR9, R60 ;  /* 0x000000003c0972ca */ /* 0x000fdc00000e0000 */
[----:B------:R-:W2:Y:S01]  /*0dd0*/  LDCU UR9, c[0x0][UR9+0x2b0] ;  /* 0x00005600090977ac */ /* 0x000ea20008000800 */
[----:B------:R-:W-:Y:S01]  /*0de0*/  NOP ;  /* 0x0000000000007918 */ /* 0x000fe20000000000 */
[----:B------:R-:W-:-:S05]  /*0df0*/  CS2R.32 R60, SR_CgaSize ;  /* 0x00000000003c7805 */ /* 0x000fca0000008a00 */
[----:B------:R-:W-:-:S05]  /*0e00*/  IMAD R60, R60, -0xa0, RZ ;  /* 0xffffff603c3c7824 */ /* 0x000fca00078e02ff */
[----:B------:R-:W-:-:S14]  /*0e10*/  R2UR UR7, R60 ;  /* 0x000000003c0772ca */ /* 0x000fdc00000e0000 */
[----:B------:R-:W3:Y:S01]  /*0e20*/  LDCU UR7, c[0x0][UR7+0x2b4] ;  /* 0x00005680070777ac */ /* 0x000ee20008000800 */
[----:B------:R-:W4:Y:S08]  /*0e30*/  S2UR UR4, SR_CTAID.Y ;  /* 0x00000000000479c3 */ /* 0x000f300000002600 */
[----:B------:R-:W3:Y:S01]  /*0e40*/  LDC R9, c[0x0][0xb24] ;  /* 0x0002c900ff097b82 */ /* 0x000ee20000000800 */
[----:B-1----:R-:W-:-:S02]  /*0e50*/  I2FP.F32.U32 R4, UR5 ;  /* 0x0000000500047c45 */ /* 0x002fc40008201000 */
[----:B------:R-:W-:-:S05]  /*0e60*/  CS2R.32 R5, SR_CgaSize ;  /* 0x0000000000057805 */ /* 0x000fca0000008a00 */
[----:B------:R-:W-:-:S06]  /*0e70*/  IMAD R5, R5, -0xa0, RZ ;  /* 0xffffff6005057824 */ /* 0x000fcc00078e02ff */
[----:B------:R-:W1:Y:S01]  /*0e80*/  LDC R5, c[0x0][R5+0x2a0] ;  /* 0x0000a80005057b82 */ /* 0x000e620000000800 */
[----:B------:R-:W-:Y:S01]  /*0e90*/  MOV R21, UR5 ;  /* 0x0000000500157c02 */ /* 0x000fe20008000f00 */
[----:B--2---:R-:W-:Y:S01]  /*0ea0*/  FMUL R4, R4, UR9 ;  /* 0x0000000904047c20 */ /* 0x004fe20008400000 */
[----:B----4-:R-:W-:Y:S02]  /*0eb0*/  I2FP.F32.U32 R2, UR4 ;  /* 0x0000000400027c45 */ /* 0x010fe40008201000 */
[----:B------:R-:W-:-:S05]  /*0ec0*/  CS2R.32 R3, SR_CgaSize ;  /* 0x0000000000037805 */ /* 0x000fca0000008a00 */
[----:B------:R-:W-:-:S06]  /*0ed0*/  IMAD R3, R3, -0xa0, RZ ;  /* 0xffffff6003037824 */ /* 0x000fcc00078e02ff */
[----:B------:R-:W2:Y:S01]  /*0ee0*/  LDC R3, c[0x0][R3+0x2a4] ;  /* 0x0000a90003037b82 */ /* 0x000ea20000000800 */
[----:B------:R-:W4:Y:S01]  /*0ef0*/  F2I.U32.TRUNC.NTZ R60, R4 ;  /* 0x00000004003c7305 */ /* 0x000f22000020f000 */
[----:B------:R-:W-:Y:S01]  /*0f00*/  MOV R20, UR4 ;  /* 0x0000000400147c02 */ /* 0x000fe20008000f00 */
[----:B---3--:R-:W-:-:S05]  /*0f10*/  FMUL R2, R2, UR7 ;  /* 0x0000000702027c20 */ /* 0x008fca0008400000 */
[----:B------:R-:W-:Y:S01]  /*0f20*/  BAR.SYNC.DEFER_BLOCKING 0x0 ;  /* 0x0000000000007b1d */ /* 0x000fe20000010000 */
[----:B------:R-:W-:-:S05]  /*0f30*/  ISETP.GE.AND P0, PT, R9, 0x1, PT ;  /* 0x000000010900780c */ /* 0x000fca0003f06270 */
[----:B------:R-:W3:Y:S02]  /*0f40*/  F2I.U32.TRUNC.NTZ R58, R2 ;  /* 0x00000002003a7305 */ /* 0x000ee4000020f000 */
[----:B------:R-:W2:Y:S01]  /*0f50*/  S2UR UR36, SR_CTAID.Z ;  /* 0x00000000002479c3 */ /* 0x000ea20000002700 */
[----:B----4-:R-:W-:-:S05]  /*0f60*/  IADD3 R60, PT, PT, -R60, RZ, RZ ;  /* 0x000000ff3c3c7210 */ /* 0x010fca0007ffe1ff */
[----:B-1----:R-:W-:Y:S01]  /*0f70*/  IMAD R60, R5, R60, UR5 ;  /* 0x00000005053c7e24 */ /* 0x002fe2000f8e023c */
[----:B---3--:R-:W-:-:S05]  /*0f80*/  IADD3 R58, PT, PT, -R58, RZ, RZ ;  /* 0x000000ff3a3a7210 */ /* 0x008fca0007ffe1ff */
[----:B--2---:R-:W-:Y:S01]  /*0f90*/  IMAD R58, R3, R58, UR4 ;  /* 0x00000004033a7e24 */ /* 0x004fe2000f8e023a */
[----:B------:R-:W-:Y:S06]  /*0fa0*/  @!P0 BRA `(.L_x_15) ;  /* 0x0000000000b88947 */ /* 0x000fec0003800000 */
[----:B------:R-:W1:Y:S01]  /*0fb0*/  LDC.64 R4, c[0x0][0xb18] ;  /* 0x0002c600ff047b82 */ /* 0x000e620000000a00 */
[----:B------:R-:W-:-:S07]  /*0fc0*/  ISETP.NE.AND P0, PT, R9, 0x1, PT ;  /* 0x000000010900780c */ /* 0x000fce0003f05270 */
[----:B------:R-:W2:Y:S08]  /*0fd0*/  LDC R10, c[0x0][0xb0c] ;  /* 0x0002c300ff0a7b82 */ /* 0x000eb00000000800 */
[----:B------:R-:W3:Y:S08]  /*0fe0*/  LDC R11, c[0x0][0x370] ;  /* 0x0000dc00ff0b7b82 */ /* 0x000ef00000000800 */
[----:B------:R-:W4:Y:S01]  /*0ff0*/  LDC R12, c[0x0][0x374] ;  /* 0x0000dd00ff0c7b82 */ /* 0x000f220000000800 */
[----:B-1----:R-:W-:-:S07]  /*1000*/  ISETP.NE.AND P1, PT, R4, 0x1, PT ;  /* 0x000000010400780c */ /* 0x002fce0003f25270 */
[----:B------:R-:W3:Y:S01]  /*1010*/  LDC.64 R6, c[0x0][0xb10] ;  /* 0x0002c400ff067b82 */ /* 0x000ee20000000a00 */
[----:B--2---:R-:W-:-:S07]  /*1020*/  ISETP.NE.AND P2, PT, R10, 0x1, PT ;  /* 0x000000010a00780c */ /* 0x004fce0003f45270 */
[----:B------:R-:W1:Y:S08]  /*1030*/  LDC R8, c[0x0][0xb20] ;  /* 0x0002c800ff087b82 */ /* 0x000e700000000800 */
[----:B------:R-:W2:Y:S01]  /*1040*/  LDC.64 R2, c[0x0][0xb28] ;  /* 0x0002ca00ff027b82 */ /* 0x000ea20000000a00 */
[----:B----4-:R-:W-:-:S04]  /*1050*/  IMAD.HI.U32 R13, R12, R5, RZ ;  /* 0x000000050c0d7227 */ /* 0x010fc800078e00ff */
[----:B------:R-:W-:-:S04]  /*1060*/  IMAD.HI.U32 R5, R20, R5, RZ ;  /* 0x0000000514057227 */ /* 0x000fc800078e00ff */
[----:B---3--:R-:W-:-:S04]  /*1070*/  IMAD.HI.U32 R14, R11, R6, RZ ;  /* 0x000000060b0e7227 */ /* 0x008fc800078e00ff */
[C---:B------:R-:W-:Y:S01]  /*1080*/  IMAD.HI.U32 R16, R21.reuse, R6, RZ ;  /* 0x0000000615107227 */ /* 0x040fe200078e00ff */
[-C--:B------:R-:W-:Y:S02]  /*1090*/  @P2 SHF.R.U32.HI R11, RZ, R7.reuse, R14 ;  /* 0x00000007ff0b2219 */ /* 0x080fe4000001160e */
[-C--:B-1----:R-:W-:Y:S02]  /*10a0*/  @P1 SHF.R.U32.HI R12, RZ, R8.reuse, R13 ;  /* 0x00000008ff0c1219 */ /* 0x082fe4000001160d */
[----:B------:R-:W-:Y:S02]  /*10b0*/  SHF.R.U32.HI R5, RZ, R8, R5 ;  /* 0x00000008ff057219 */ /* 0x000fe40000011605 */
[----:B------:R-:W-:Y:S02]  /*10c0*/  SHF.R.U32.HI R16, RZ, R7, R16 ;  /* 0x00000007ff107219 */ /* 0x000fe40000011610 */
[----:B------:R-:W-:Y:S01]  /*10d0*/  SEL R5, R20, R5, !P1 ;  /* 0x0000000514057207 */ /* 0x000fe20004800000 */
[----:B--2---:R-:W-:Y:S01]  /*10e0*/  IMAD.HI.U32 R14, R12, R2, RZ ;  /* 0x000000020c0e7227 */ /* 0x004fe200078e00ff */
[----:B------:R-:W-:-:S02]  /*10f0*/  SEL R7, R21, R16, !P2 ;  /* 0x0000001015077207 */ /* 0x000fc40005000000 */
[----:B------:R-:W-:Y:S01]  /*1100*/  IADD3 R13, PT, PT, -R5, RZ, RZ ;  /* 0x000000ff050d7210 */ /* 0x000fe20007ffe1ff */
[----:B------:R-:W-:Y:S01]  /*1110*/  IMAD.HI.U32 R6, R11, R2, RZ ;  /* 0x000000020b067227 */ /* 0x000fe200078e00ff */
[----:B------:R-:W-:-:S03]  /*1120*/  @P0 SHF.R.U32.HI R12, RZ, R3, R14 ;  /* 0x00000003ff0c0219 */ /* 0x000fc6000001160e */
[----:B------:R-:W-:Y:S01]  /*1130*/  IMAD R13, R4, R13, R20 ;  /* 0x0000000d040d7224 */ /* 0x000fe200078e0214 */
[----:B------:R-:W-:Y:S01]  /*1140*/  @P0 SHF.R.U32.HI R11, RZ, R3, R6 ;  /* 0x00000003ff0b0219 */ /* 0x000fe20000011606 */
[----:B------:R-:W-:-:S04]  /*1150*/  IMAD R12, R12, R9, RZ ;  /* 0x000000090c0c7224 */ /* 0x000fc800078e02ff */
[----:B------:R-:W-:Y:S01]  /*1160*/  IMAD R6, R11, R9, RZ ;  /* 0x000000090b067224 */ /* 0x000fe200078e02ff */
[----:B------:R-:W-:-:S04]  /*1170*/  ISETP.GE.AND P1, PT, R5, R12, PT ;  /* 0x0000000c0500720c */ /* 0x000fc80003f26270 */
[----:B------:R-:W-:Y:S01]  /*1180*/  ISETP.GE.OR P1, PT, R7, R6, P1 ;  /* 0x000000060700720c */ /* 0x000fe20000f26670 */
[----:B------:R-:W-:-:S05]  /*1190*/  IMAD.HI.U32 R6, R5, R2, RZ ;  /* 0x0000000205067227 */ /* 0x000fca00078e00ff */
[----:B------:R-:W-:-:S04]  /*11a0*/  SHF.R.U32.HI R6, RZ, R3, R6 ;  /* 0x00000003ff067219 */ /* 0x000fc80000011606 */
[----:B------:R-:W-:-:S03]  /*11b0*/  SEL R6, R5, R6, !P0 ;  /* 0x0000000605067207 */ /* 0x000fc60004000000 */
[----:B------:R-:W-:Y:S01]  /*11c0*/  @!P1 IMAD.HI.U32 R8, R7, R2, RZ ;  /* 0x0000000207089227 */ /* 0x000fe200078e00ff */
[----:B------:R-:W-:-:S04]  /*11d0*/  IADD3 R2, PT, PT, -R6, RZ, RZ ;  /* 0x000000ff06027210 */ /* 0x000fc80007ffe1ff */
[----:B------:R-:W-:Y:S01]  /*11e0*/  @!P1 SHF.R.U32.HI R8, RZ, R3, R8 ;  /* 0x00000003ff089219 */ /* 0x000fe20000011608 */
[----:B------:R-:W-:-:S03]  /*11f0*/  IMAD R2, R9, R2, R5 ;  /* 0x0000000209027224 */ /* 0x000fc600078e0205 */
[----:B------:R-:W-:-:S05]  /*1200*/  @!P1 SEL R3, R7, R8, !P0 ;  /* 0x0000000807039207 */ /* 0x000fca0004000000 */
[--C-:B------:R-:W-:Y:S02]  /*1210*/  @!P1 IMAD.IADD R6, R6, 0x1, -R3.reuse ;  /* 0x0000000106069824 */ /* 0x100fe400078e0a03 */
[----:B------:R-:W-:Y:S01]  /*1220*/  @!P1 IMAD R3, R2, R11, R3 ;  /* 0x0000000b02039224 */ /* 0x000fe200078e0203 */
[----:B------:R-:W-:Y:S01]  /*1230*/  IADD3 R2, PT, PT, -R7, RZ, RZ ;  /* 0x000000ff07027210 */ /* 0x000fe20007ffe1ff */
[----:B------:R-:W-:Y:S02]  /*1240*/  @!P1 IMAD R5, R6, R9, R7 ;  /* 0x0000000906059224 */ /* 0x000fe400078e0207 */
[----:B------:R-:W-:Y:S02]  /*1250*/  @!P1 IMAD.MOV.U32 R7, RZ, RZ, R3 ;  /* 0x000000ffff079224 */ /* 0x000fe400078e0003 */
[----:B------:R-:W-:Y:S02]  /*1260*/  IMAD R2, R10, R2, R21 ;  /* 0x000000020a027224 */ /* 0x000fe400078e0215 */
[----:B------:R-:W-:-:S02]  /*1270*/  IMAD R20, R5, R4, R13 ;  /* 0x0000000405147224 */ /* 0x000fc400078e020d */
[----:B------:R-:W-:Y:S02]  /*1280*/  IMAD R21, R7, R10, R2 ;  /* 0x0000000a07157224 */ /* 0x000fe400078e0202 */
.L_x_15:
[----:B------:R-:W1:Y:S01]  /*1290*/  LDCU UR4, c[0x0][0xb30] ;  /* 0x00016600ff0477ac */ /* 0x000e620008000800 */
[----:B------:R-:W2:Y:S08]  /*12a0*/  S2UR UR37, SR_CgaCtaId ;  /* 0x00000000002579c3 */ /* 0x000eb00000008800 */
[----:B------:R-:W3:Y:S01]  /*12b0*/  LDC R26, c[0x0][0xb24] ;  /* 0x0002c900ff1a7b82 */ /* 0x000ee20000000800 */
[----:B-1----:R-:W-:-:S09]  /*12c0*/  UISETP.NE.AND UP1, UPT, UR4, 0x1, UPT ;  /* 0x000000010400788c */ /* 0x002fd2000bf25270 */
[----:B--2---:R-:W-:Y:S05]  /*12d0*/  BRA.U UP1, `(.L_x_16) ;  /* 0x0000000101407547 */ /* 0x004fea000b800000 */
[----:B------:R-:W1:Y:S08]  /*12e0*/  LDC.64 R4, c[0x0][0xb10] ;  /* 0x0002c400ff047b82 */ /* 0x000e700000000a00 */
[----:B------:R-:W2:Y:S08]  /*12f0*/  LDC.64 R2, c[0x0][0xb18] ;  /* 0x0002c600ff027b82 */ /* 0x000eb00000000a00 */
[----:B------:R-:W4:Y:S08]  /*1300*/  LDC R6, c[0x0][0xb20] ;  /* 0x0002c800ff067b82 */ /* 0x000f300000000800 */
[----:B------:R-:W3:Y:S01]  /*1310*/  LDC R8, c[0x0][0xb0c] ;  /* 0x0002c300ff087b82 */ /* 0x000ee20000000800 */
[----:B-1----:R-:W-:-:S05]  /*1320*/  IMAD.HI.U32 R4, R21, R4, RZ ;  /* 0x0000000415047227 */ /* 0x002fca00078e00ff */
[----:B------:R-:W-:Y:S01]  /*1330*/  SHF.R.U32.HI R4, RZ, R5, R4 ;  /* 0x00000005ff047219 */ /* 0x000fe20000011604 */
[----:B--2---:R-:W-:Y:S01]  /*1340*/  IMAD.HI.U32 R3, R20, R3, RZ ;  /* 0x0000000314037227 */ /* 0x004fe200078e00ff */
[----:B------:R-:W-:-:S04]  /*1350*/  ISETP.NE.AND P0, PT, R2, 0x1, PT ;  /* 0x000000010200780c */ /* 0x000fc80003f05270 */
[----:B----4-:R-:W-:-:S04]  /*1360*/  SHF.R.U32.HI R3, RZ, R6, R3 ;  /* 0x00000006ff037219 */ /* 0x010fc80000011603 */
[----:B------:R-:W-:Y:S02]  /*1370*/  SEL R3, R20, R3, !P0 ;  /* 0x0000000314037207 */ /* 0x000fe40004000000 */
[----:B---3--:R-:W-:-:S04]  /*1380*/  ISETP.NE.AND P1, PT, R8, 0x1, PT ;  /* 0x000000010800780c */ /* 0x008fc80003f25270 */
[----:B------:R-:W-:-:S05]  /*1390*/  SEL R4, R21, R4, !P1 ;  /* 0x0000000415047207 */ /* 0x000fca0004800000 */
[----:B------:R-:W-:Y:S02]  /*13a0*/  IMAD.IADD R5, R3, 0x1, -R4 ;  /* 0x0000000103057824 */ /* 0x000fe400078e0a04 */
[----:B------:R-:W-:Y:S02]  /*13b0*/  IMAD.IADD R3, R4, 0x1, -R3 ;  /* 0x0000000104037824 */ /* 0x000fe400078e0a03 */
[----:B------:R-:W-:Y:S02]  /*13c0*/  IMAD R21, R5, R8, R21 ;  /* 0x0000000805157224 */ /* 0x000fe400078e0215 */
[----:B------:R-:W-:-:S07]  /*13d0*/  IMAD R20, R3, R2, R20 ;  /* 0x0000000203147224 */ /* 0x000fce00078e0214 */
.L_x_16:
[----:B------:R-:W-:Y:S01]  /*13e0*/  BAR.SYNC.DEFER_BLOCKING 0x0 ;  /* 0x0000000000007b1d */ /* 0x000fe20000010000 */
[----:B------:R-:W-:Y:S01]  /*13f0*/  UISETP.NE.AND UP1, UPT, UR8, 0x2, UPT ;  /* 0x000000020800788c */ /* 0x000fe2000bf25270 */
[----:B------:R-:W-:Y:S02]  /*1400*/  ISETP.NE.OR P5, PT, R0, 0x2, !P5 ;  /* 0x000000020000780c */ /* 0x000fe40006fa5670 */
[----:B------:R-:W-:-:S06]  /*1410*/  LOP3.LUT R2, R72, 0x1f, RZ, 0xc0, !PT ;  /* 0x0000001f48027812 */ /* 0x000fcc00078ec0ff */
[----:B------:R-:W-:Y:S05]  /*1420*/  BRA.U UP1, `(.L_x_17) ;  /* 0x0000001101f07547 */ /* 0x000fea000b800000 */
[----:B------:R-:W1:Y:S01]  /*1430*/  LDCU UR13, c[0x0][0x38c] ;  /* 0x00007180ff0d77ac */ /* 0x000e620008000800 */
[----:B------:R-:W2:Y:S01]  /*1440*/  LDC R9, c[0x0][0x370] ;  /* 0x0000dc00ff097b82 */ /* 0x000ea20000000800 */
[----:B------:R-:W-:Y:S01]  /*1450*/  PLOP3.LUT P1, PT, PT, PT, UP2, 0x80, 0x8 ;  /* 0x000000000008781c */ /* 0x000fe20003f2f028 */
[----:B------:R-:W-:Y:S01]  /*1460*/  HFMA2 R12, -RZ, RZ, 0, 0 ;  /* 0x00000000ff0c7431 */ /* 0x000fe200000001ff */
[----:B------:R-:W-:Y:S01]  /*1470*/  ISETP.EQ.OR P4, PT, R2, RZ, P5 ;  /* 0x000000ff0200720c */ /* 0x000fe20002f82670 */
[----:B------:R-:W-:Y:S01]  /*1480*/  IMAD.MOV.U32 R15, RZ, RZ, 0x1 ;  /* 0x00000001ff0f7424 */ /* 0x000fe200078e00ff */
[----:B------:R-:W-:Y:S01]  /*1490*/  PLOP3.LUT P1, PT, P1, PT, PT, 0x8, 0x80 ;  /* 0x000000000080781c */ /* 0x000fe20000f2e170 */
[----:B------:R-:W-:Y:S01]  /*14a0*/  IMAD.MOV.U32 R14, RZ, RZ, RZ ;  /* 0x000000ffff0e7224 */ /* 0x000fe200078e00ff */
[----:B------:R-:W-:Y:S01]  /*14b0*/  MOV R8, 0x1 ;  /* 0x0000000100087802 */ /* 0x000fe20000000f00 */
[----:B------:R-:W4:Y:S01]  /*14c0*/  LDC R0, c[0x0][0x374] ;  /* 0x0000dd00ff007b82 */ /* 0x000f220000000800 */
[----:B------:R-:W-:Y:S01]  /*14d0*/  IMAD.MOV.U32 R10, RZ, RZ, RZ ;  /* 0x000000ffff0a7224 */ /* 0x000fe200078e00ff */
[----:B------:R-:W2:Y:S01]  /*14e0*/  LDCU.64 UR22, c[0x0][0x348] ;  /* 0x00006900ff1677ac */ /* 0x000ea20008000a00 */
[----:B------:R-:W-:Y:S01]  /*14f0*/  UMOV UR6, URZ ;  /* 0x000000ff00067c82 */ /* 0x000fe20008000000 */
[----:B-1----:R-:W-:-:S04]  /*1500*/  UIADD3 UR5, UPT, UPT, UR13, 0x3f, URZ ;  /* 0x0000003f0d057890 */ /* 0x002fc8000fffe0ff */
[----:B------:R-:W-:-:S04]  /*1510*/  USHF.R.S32.HI UR4, URZ, 0x1f, UR5 ;  /* 0x0000001fff047899 */ /* 0x000fc80008011405 */
[----:B------:R-:W-:-:S04]  /*1520*/  ULEA.HI UR4, UR4, UR5, URZ, 0x6 ;  /* 0x0000000504047291 */ /* 0x000fc8000f8f30ff */
[----:B------:R-:W-:Y:S02]  /*1530*/  USHF.R.S32.HI UR15, URZ, 0x6, UR4 ;  /* 0x00000006ff0f7899 */ /* 0x000fe40008011404 */
[----:B------:R-:W-:Y:S02]  /*1540*/  UIADD3 UR4, UPT, UPT, UR13, -0x1, URZ ;  /* 0xffffffff0d047890 */ /* 0x000fe4000fffe0ff */
[----:B------:R-:W-:Y:S02]  /*1550*/  UISETP.LT.U32.AND UP0, UPT, UR15, 0x8, UPT ;  /* 0x000000080f00788c */ /* 0x000fe4000bf01070 */
[----:B------:R-:W-:Y:S02]  /*1560*/  UISETP.GE.U32.AND UP1, UPT, UR4, -0x7f, UPT ;  /* 0xffffff810400788c */ /* 0x000fe4000bf26070 */
[----:B------:R-:W-:Y:S02]  /*1570*/  USEL UR14, UR15, 0x8, UP0 ;  /* 0x000000080f0e7887 */ /* 0x000fe40008000000 */
[----:B------:R-:W-:-:S02]  /*1580*/  UIADD3 UR13, UPT, UPT, UR13, 0x7e, URZ ;  /* 0x0000007e0d0d7890 */ /* 0x000fc4000fffe0ff */
[----:B------:R-:W-:Y:S02]  /*1590*/  UIADD3 UR5, UPT, UPT, UR14, -0x1, URZ ;  /* 0xffffffff0e057890 */ /* 0x000fe4000fffe0ff */
[----:B------:R-:W-:-:S03]  /*15a0*/  UIADD3 UR7, UPT, UPT, UR15, -UR14, URZ ;  /* 0x8000000e0f077290 */ /* 0x000fc6000fffe0ff */
[----:B------:R-:W-:-:S04]  /*15b0*/  @UP1 UIADD3 UR5, UPT, UPT, UR14, URZ, URZ ;  /* 0x000000ff0e051290 */ /* 0x000fc8000fffe0ff */
[----:B--2---:R-:W-:-:S12]  /*15c0*/  UIADD3 UR5, UPT, UPT, UR5, 0x1, URZ ;  /* 0x0000000105057890 */ /* 0x004fd8000fffe0ff */
.L_x_35:
[----:B------:R-:W-:Y:S01]  /*15d0*/  UISETP.NE.AND UP0, UPT, UR37, URZ, UPT ;  /* 0x000000ff2500728c */ /* 0x000fe2000bf05270 */
[----:B------:R-:W1:Y:S08]  /*15e0*/  S2UR UR37, SR_CgaCtaId ;  /* 0x00000000002579c3 */ /* 0x000e700000008800 */
[----:B------:R-:W-:Y:S05]  /*15f0*/  BRA.U UP0, `(.L_x_18) ;  /* 0x0000000100347547 */ /* 0x000fea000b800000 */
[----:B------:R-:W2:Y:S01]  /*1600*/  S2R R2, SR_CgaCtaId ;  /* 0x0000000000027919 */ /* 0x000ea20000008800 */
[----:B------:R-:W-:-:S04]  /*1610*/  MOV R3, 0x400 ;  /* 0x0000040000037802 */ /* 0x000fc80000000f00 */
[----:B--2---:R-:W-:Y:S02]  /*1620*/  LEA R3, R2, R3, 0x18 ;  /* 0x0000000302037211 */ /* 0x004fe400078ec0ff */
[----:B------:R-:W-:-:S03]  /*1630*/  SHF.L.U32 R2, R8, 0x1f, RZ ;  /* 0x0000001f08027819 */ /* 0x000fc600000006ff */
[----:B------:R-:W-:-:S04]  /*1640*/  IMAD R3, R10, 0x8, R3 ;  /* 0x000000080a037824 */ /* 0x000fc800078e0203 */
[----:B------:R-:W2:Y:S02]  /*1650*/  SYNCS.PHASECHK.TRANS64.TRYWAIT P0, [R3+URZ+0x140], R2 ;  /* 0x00014002030075a7 */ /* 0x000ea400080011ff */
[----:B--2---:R-:W-:Y:S05]  /*1660*/  @!P0 BRA `(.L_x_19) ;  /* 0x0000006800ac8947 */ /* 0x004fea0003800000 */
.L_x_135:
[----:B------:R-:W-:Y:S01]  /*1670*/  VIADD R10, R10, 0x1 ;  /* 0x000000010a0a7836 */ /* 0x000fe20000000000 */
[----:B------:R2:W-:Y:S04]  /*1680*/  SYNCS.ARRIVE.TRANS64.A1T0 RZ, [R3+URZ+0x130], RZ ;  /* 0x000130ff03ff79a7 */ /* 0x0005e800081000ff */
[----:B------:R-:W-:-:S04]  /*1690*/  ISETP.NE.AND P0, PT, R10, 0x2, PT ;  /* 0x000000020a00780c */ /* 0x000fc80003f05270 */
[----:B------:R-:W-:Y:S02]  /*16a0*/  SEL R10, R10, RZ, P0 ;  /* 0x000000ff0a0a7207 */ /* 0x000fe40000000000 */
[----:B--2---:R-:W-:-:S04]  /*16b0*/  SEL R3, RZ, 0x1, P0 ;  /* 0x00000001ff037807 */ /* 0x004fc80000000000 */
[----:B------:R-:W-:-:S07]  /*16c0*/  LOP3.LUT R8, R8, R3, RZ, 0x3c, !PT ;  /* 0x0000000308087212 */ /* 0x000fce00078e3cff */
.L_x_18:
[----:B------:R-:W-:Y:S01]  /*16d0*/  UMOV UR4, 0x400 ;  /* 0x0000040000047882 */ /* 0x000fe20000000000 */
[----:B------:R-:W-:Y:S01]  /*16e0*/  SHF.L.U32 R2, R15, 0x1f, RZ ;  /* 0x0000001f0f027819 */ /* 0x000fe200000006ff */
[----:B-1----:R-:W-:Y:S01]  /*16f0*/  ULEA UR4, UR37, UR4, 0x18 ;  /* 0x0000000425047291 */ /* 0x002fe2000f8ec0ff */
[----:B------:R-:W-:Y:S01]  /*1700*/  R2UR UR35, R21 ;  /* 0x00000000152372ca */ /* 0x000fe200000e0000 */
[----:B------:R-:W-:Y:S01]  /*1710*/  UISETP.GE.U32.AND UP0, UPT, UR13, 0x7f, UPT ;  /* 0x0000007f0d00788c */ /* 0x000fe2000bf06070 */
[----:B------:R-:W-:Y:S01]  /*1720*/  R2UR UR11, R20 ;  /* 0x00000000140b72ca */ /* 0x000fe200000e0000 */
[----:B------:R-:W-:Y:S01]  /*1730*/  ULEA UR8, UR6, UR4, 0x3 ;  /* 0x0000000406087291 */ /* 0x000fe2000f8e18ff */
[----:B------:R-:W-:-:S08]  /*1740*/  UMOV UR24, URZ ;  /* 0x000000ff00187c82 */ /* 0x000fd00008000000 */
[----:B------:R1:W2:Y:S01]  /*1750*/  SYNCS.PHASECHK.TRANS64.TRYWAIT P0, [UR8+0x40], R2 ;  /* 0x00004002ff0075a7 */ /* 0x0002a20008001108 */
[----:B------:R-:W-:Y:S02]  /*1760*/  USHF.L.U32 UR35, UR35, 0x6, URZ ;  /* 0x0000000623237899 */ /* 0x000fe400080006ff */
[----:B------:R-:W-:Y:S01]  /*1770*/  USHF.L.U32 UR11, UR11, 0x7, URZ ;  /* 0x000000070b0b7899 */ /* 0x000fe200080006ff */
[----:B------:R-:W-:Y:S11]  /*1780*/  BRA.U !UP0, `(.L_x_20) ;  /* 0x0000000108a87547 */ /* 0x000ff6000b800000 */
[----:B------:R-:W-:Y:S01]  /*1790*/  UMOV UR16, URZ ;  /* 0x000000ff00107c82 */ /* 0x000fe20008000000 */
[----:B------:R-:W-:-:S05]  /*17a0*/  UMOV UR17, UR6 ;  /* 0x0000000600117c82 */ /* 0x000fca0008000000 */
.L_x_25:
[----:B-1----:R-:W-:Y:S01]  /*17b0*/  ULEA UR33, UR17, UR4, 0x3 ;  /* 0x0000000411217291 */ /* 0x002fe2000f8e18ff */
[----:B--2---:R-:W-:Y:S01]  /*17c0*/  @!P5 MOV R3, 0x6000 ;  /* 0x000060000003d802 */ /* 0x004fe20000000f00 */
[----:B--2---:R-:W-:Y:S10]  /*17d0*/  @P0 BRA `(.L_x_21) ;  /* 0x00000000000c0947 */ /* 0x004ff40003800000 */
[----:B------:R-:W-:-:S04]  /*17e0*/  SHF.L.U32 R5, R15, 0x1f, RZ ;  /* 0x0000001f0f057819 */ /* 0x000fc800000006ff */
[----:B------:R-:W2:Y:S02]  /*17f0*/  SYNCS.PHASECHK.TRANS64.TRYWAIT P0, [UR33+0x40], R5 ;  /* 0x00004005ff0075a7 */ /* 0x000ea40008001121 */
[----:B--2---:R-:W-:Y:S05]  /*1800*/  @!P0 BRA `(.L_x_22) ;  /* 0x0000006800588947 */ /* 0x004fea0003800000 */
.L_x_21:
[----:B------:R2:W-:Y:S01]  /*1810*/  @!P5 SYNCS.ARRIVE.TRANS64 RZ, [UR33], R3 ;  /* 0x00000003ffffd9a7 */ /* 0x0005e20008000021 */
[----:B------:R-:W-:Y:S04]  /*1820*/  BSSY.RECONVERGENT B0, `(.L_x_23) ;  /* 0x0000003000007945 */ /* 0x000fe80003800200 */
[----:B------:R-:W-:Y:S05]  /*1830*/  @P4 BRA `(.L_x_24) ;  /* 0x0000000000044947 */ /* 0x000fea0003800000 */
[----:B------:R-:W-:Y:S05]  /*1840*/  BPT.TRAP 0x1 ;  /* 0x000000040000795c */ /* 0x000fea0000300000 */
.L_x_24:
[----:B------:R-:W-:Y:S05]  /*1850*/  BSYNC.RECONVERGENT B0 ;  /* 0x0000000000007941 */ /* 0x000fea0003800200 */
.L_x_23:
[----:B------:R-:W-:Y:S02]  /*1860*/  UIADD3 UR6, UPT, UPT, UR17, 0x1, URZ ;  /* 0x0000000111067890 */ /* 0x000fe4000fffe0ff */
[----:B------:R-:W-:Y:S02]  /*1870*/  ULEA UR32, UR17, UR4, 0xd ;  /* 0x0000000411207291 */ /* 0x000fe4000f8e68ff */
[----:B------:R-:W-:Y:S02]  /*1880*/  UISETP.NE.AND UP0, UPT, UR6, 0x8, UPT ;  /* 0x000000080600788c */ /* 0x000fe4000bf05270 */
[----:B------:R-:W-:Y:S02]  /*1890*/  UIADD3 UR26, UP1, UPT, UR22, 0x80, URZ ;  /* 0x00000080161a7890 */ /* 0x000fe4000ff3e0ff */
[----:B------:R-:W-:Y:S02]  /*18a0*/  USEL UR9, URZ, 0x1, UP0 ;  /* 0x00000001ff097887 */ /* 0x000fe40008000000 */
[----:B------:R-:W-:-:S02]  /*18b0*/  USEL UR6, UR6, URZ, UP0 ;  /* 0x000000ff06067287 */ /* 0x000fc40008000000 */
[----:B------:R-:W-:Y:S02]  /*18c0*/  UIADD3 UR20, UP0, UPT, UR22, 0x180, URZ ;  /* 0x0000018016147890 */ /* 0x000fe4000ff1e0ff */
[----:B------:R-:W-:Y:S01]  /*18d0*/  ULEA UR8, UR6, UR4, 0x3 ;  /* 0x0000000406087291 */ /* 0x000fe2000f8e18ff */
[----:B------:R-:W-:Y:S01]  /*18e0*/  LOP3.LUT R15, R15, UR9, RZ, 0x3c, !PT ;  /* 0x000000090f0f7c12 */ /* 0x000fe2000f8e3cff */
[----:B------:R-:W-:Y:S02]  /*18f0*/  USHF.L.U32 UR34, UR16, 0x6, URZ ;  /* 0x0000000610227899 */ /* 0x000fe400080006ff */
[----:B------:R-:W-:Y:S01]  /*1900*/  UIADD3.X UR27, UPT, UPT, URZ, UR23, URZ, UP1, !UPT ;  /* 0x00000017ff1b7290 */ /* 0x000fe20008ffe4ff */
[----:B-1----:R-:W-:Y:S01]  /*1910*/  SHF.L.U32 R2, R15, 0x1f, RZ ;  /* 0x0000001f0f027819 */ /* 0x002fe200000006ff */
[----:B------:R-:W-:Y:S02]  /*1920*/  UIADD3 UR32, UPT, UPT, UR32, 0x4400, URZ ;  /* 0x0000440020207890 */ /* 0x000fe4000fffe0ff */
[----:B------:R-:W-:Y:S01]  /*1930*/  UIADD3.X UR21, UPT, UPT, URZ, UR23, URZ, UP0, !UPT ;  /* 0x00000017ff157290 */ /* 0x000fe200087fe4ff */
[----:B------:R1:W1:Y:S01]  /*1940*/  SYNCS.PHASECHK.TRANS64.TRYWAIT P0, [UR8+0x40], R2 ;  /* 0x00004002ff0075a7 */ /* 0x0002620008001108 */
[----:B------:R-:W-:Y:S01]  /*1950*/  ULEA UR8, UR17, UR4, 0xe ;  /* 0x0000000411087291 */ /* 0x000fe2000f8e70ff */
[----:B------:R-:W-:Y:S01]  /*1960*/  UMOV UR18, 0x0 ;  /* 0x0000000000127882 */ /* 0x000fe20000000000 */
[----:B------:R-:W-:-:S02]  /*1970*/  UMOV UR19, 0x10000000 ;  /* 0x1000000000137882 */ /* 0x000fc40000000000 */
[----:B------:R-:W-:Y:S01]  /*1980*/  UIADD3 UR8, UPT, UPT, UR8, 0x14400, URZ ;  /* 0x0001440008087890 */ /* 0x000fe2000fffe0ff */
[----:B------:R1:W-:Y:S01]  /*1990*/  UTMALDG.3D [UR32], [UR26], desc[UR18] ;  /* 0x000012201a0075b4 */ /* 0x0003e20008011000 */
[----:B------:R-:W-:Y:S01]  /*19a0*/  UMOV UR12, UR36 ;  /* 0x00000024000c7c82 */ /* 0x000fe20008000000 */
[----:B------:R-:W-:Y:S01]  /*19b0*/  UMOV UR9, UR33 ;  /* 0x0000002100097c82 */ /* 0x000fe20008000000 */
[----:B------:R-:W-:Y:S01]  /*19c0*/  UMOV UR10, UR34 ;  /* 0x00000022000a7c82 */ /* 0x000fe20008000000 */
[----:B------:R-:W-:Y:S01]  /*19d0*/  UIADD3 UR16, UPT, UPT, UR16, 0x1, URZ ;  /* 0x0000000110107890 */ /* 0x000fe2000fffe0ff */
[----:B------:R-:W-:Y:S01]  /*19e0*/  UMOV UR24, UR5 ;  /* 0x0000000500187c82 */ /* 0x000fe20008000000 */
[----:B------:R-:W-:Y:S02]  /*19f0*/  UMOV UR17, UR6 ;  /* 0x0000000600117c82 */ /* 0x000fe40008000000 */
[----:B------:R1:W-:Y:S01]  /*1a00*/  UTMALDG.3D [UR8], [UR20], desc[UR18] ;  /* 0x00001208140075b4 */ /* 0x0003e20008011000 */
[----:B------:R-:W-:-:S09]  /*1a10*/  UISETP.NE.AND UP0, UPT, UR16, UR5, UPT ;  /* 0x000000051000728c */ /* 0x000fd2000bf05270 */
[----:B------:R-:W-:Y:S05]  /*1a20*/  BRA.U UP0, `(.L_x_25) ;  /* 0xfffffffd00607547 */ /* 0x000fea000b83ffff */
.L_x_20:
[----:B-1----:R-:W-:Y:S01]  /*1a30*/  ULEA UR8, UR6, UR4, 0x3 ;  /* 0x0000000406087291 */ /* 0x002fe2000f8e18ff */
[----:B------:R-:W-:Y:S01]  /*1a40*/  SHF.L.U32 R2, R15, 0x1f, RZ ;  /* 0x0000001f0f027819 */ /* 0x000fe200000006ff */
[----:B------:R-:W-:Y:S01]  /*1a50*/  @!P1 SYNCS.ARRIVE.TRANS64.A1T0 RZ, [UR4+0xc8], RZ ;  /* 0x0000c8ffffff99a7 */ /* 0x000fe20008100004 */
[----:B------:R-:W-:-:S06]  /*1a60*/  UISETP.GT.AND UP0, UPT, UR15, UR14, UPT ;  /* 0x0000000e0f00728c */ /* 0x000fcc000bf04270 */
[----:B--2---:R1:W2:Y:S03]  /*1a70*/  SYNCS.PHASECHK.TRANS64.TRYWAIT P0, [UR8+0x40], R2 ;  /* 0x00004002ff0075a7 */ /* 0x0042a60008001108 */
[----:B------:R-:W-:Y:S05]  /*1a80*/  BRA.U !UP0, `(.L_x_26) ;  /* 0x0000000108ac7547 */ /* 0x000fea000b800000 */
[----:B------:R-:W-:Y:S01]  /*1a90*/  UIADD3 UR21, UPT, UPT, UR7, UR24, URZ ;  /* 0x0000001807157290 */ /* 0x000fe2000fffe0ff */
[----:B------:R-:W-:-:S11]  /*1aa0*/  UMOV UR25, UR6 ;  /* 0x0000000600197c82 */ /* 0x000fd60008000000 */
.L_x_31:
[----:B-1----:R-:W-:Y:S01]  /*1ab0*/  ULEA UR17, UR25, UR4, 0x3 ;  /* 0x0000000419117291 */ /* 0x002fe2000f8e18ff */
[----:B--2---:R-:W-:Y:S01]  /*1ac0*/  @!P5 MOV R3, 0x6000 ;  /* 0x000060000003d802 */ /* 0x004fe20000000f00 */
[----:B--2---:R-:W-:Y:S10]  /*1ad0*/  @P0 BRA `(.L_x_27) ;  /* 0x00000000000c0947 */ /* 0x004ff40003800000 */
[----:B------:R-:W-:-:S04]  /*1ae0*/  SHF.L.U32 R5, R15, 0x1f, RZ ;  /* 0x0000001f0f057819 */ /* 0x000fc800000006ff */
[----:B------:R-:W2:Y:S02]  /*1af0*/  SYNCS.PHASECHK.TRANS64.TRYWAIT P0, [UR17+0x40], R5 ;  /* 0x00004005ff0075a7 */ /* 0x000ea40008001111 */
[----:B--2---:R-:W-:Y:S05]  /*1b00*/  @!P0 BRA `(.L_x_28) ;  /* 0x0000006400b08947 */ /* 0x004fea0003800000 */
.L_x_27:
[----:B------:R2:W-:Y:S01]  /*1b10*/  @!P5 SYNCS.ARRIVE.TRANS64 RZ, [UR17], R3 ;  /* 0x00000003ffffd9a7 */ /* 0x0005e20008000011 */
[----:B------:R-:W-:Y:S04]  /*1b20*/  BSSY.RECONVERGENT B0, `(.L_x_29) ;  /* 0x0000003000007945 */ /* 0x000fe80003800200 */
[----:B------:R-:W-:Y:S05]  /*1b30*/  @P4 BRA `(.L_x_30) ;  /* 0x0000000000044947 */ /* 0x000fea0003800000 */
[----:B------:R-:W-:Y:S05]  /*1b40*/  BPT.TRAP 0x1 ;  /* 0x000000040000795c */ /* 0x000fea0000300000 */
.L_x_30:
[----:B------:R-:W-:Y:S05]  /*1b50*/  BSYNC.RECONVERGENT B0 ;  /* 0x0000000000007941 */ /* 0x000fea0003800200 */
.L_x_29:
        /* <DEDUP_REMOVED lines=10> */
[----:B------:R-:W-:Y:S01]  /*1c00*/  UIADD3 UR16, UPT, UPT, UR16, 0x4400, URZ ;  /* 0x0000440010107890 */ /* 0x000fe2000fffe0ff */
[----:B-1----:R-:W-:Y:S01]  /*1c10*/  SHF.L.U32 R2, R15, 0x1f, RZ ;  /* 0x0000001f0f027819 */ /* 0x002fe200000006ff */
[----:B------:R-:W-:Y:S02]  /*1c20*/  UIADD3.X UR31, UPT, UPT, URZ, UR23, URZ, UP1, !UPT ;  /* 0x00000017ff1f7290 */ /* 0x000fe40008ffe4ff */
[----:B------:R-:W-:Y:S01]  /*1c30*/  UIADD3.X UR29, UPT, UPT, URZ, UR23, URZ, UP0, !UPT ;  /* 0x00000017ff1d7290 */ /* 0x000fe200087fe4ff */
[----:B------:R1:W1:Y:S01]  /*1c40*/  SYNCS.PHASECHK.TRANS64.TRYWAIT P0, [UR8+0x40], R2 ;  /* 0x00004002ff0075a7 */ /* 0x0002620008001108 */
[----:B------:R-:W-:Y:S01]  /*1c50*/  ULEA UR8, UR25, UR4, 0xe ;  /* 0x0000000419087291 */ /* 0x000fe2000f8e70ff */
[----:B------:R-:W-:Y:S01]  /*1c60*/  UMOV UR26, 0x0 ;  /* 0x00000000001a7882 */ /* 0x000fe20000000000 */
[----:B------:R-:W-:-:S02]  /*1c70*/  UMOV UR27, 0x10000000 ;  /* 0x10000000001b7882 */ /* 0x000fc40000000000 */
[----:B------:R-:W-:Y:S01]  /*1c80*/  UIADD3 UR8, UPT, UPT, UR8, 0x14400, URZ ;  /* 0x0001440008087890 */ /* 0x000fe2000fffe0ff */
[----:B------:R-:W-:Y:S01]  /*1c90*/  UMOV UR19, UR35 ;  /* 0x0000002300137c82 */ /* 0x000fe20008000000 */
[----:B------:R-:W-:Y:S01]  /*1ca0*/  UMOV UR20, UR36 ;  /* 0x0000002400147c82 */ /* 0x000fe20008000000 */
[----:B------:R-:W-:Y:S01]  /*1cb0*/  UMOV UR12, UR36 ;  /* 0x00000024000c7c82 */ /* 0x000fe20008000000 */
[----:B------:R-:W-:Y:S01]  /*1cc0*/  UMOV UR9, UR17 ;  /* 0x0000001100097c82 */ /* 0x000fe20008000000 */
[----:B------:R-:W-:Y:S01]  /*1cd0*/  UMOV UR10, UR18 ;  /* 0x00000012000a7c82 */ /* 0x000fe20008000000 */
[----:B------:R1:W-:Y:S01]  /*1ce0*/  UTMALDG.3D [UR16], [UR30], desc[UR26] ;  /* 0x00001a101e0075b4 */ /* 0x0003e20008011000 */
[----:B------:R-:W-:Y:S01]  /*1cf0*/  UIADD3 UR24, UPT, UPT, UR24, 0x1, URZ ;  /* 0x0000000118187890 */ /* 0x000fe2000fffe0ff */
[----:B------:R-:W-:-:S03]  /*1d00*/  UMOV UR25, UR6 ;  /* 0x0000000600197c82 */ /* 0x000fc60008000000 */
[----:B------:R-:W-:Y:S01]  /*1d10*/  UISETP.NE.AND UP0, UPT, UR24, UR21, UPT ;  /* 0x000000151800728c */ /* 0x000fe2000bf05270 */
[----:B------:R1:W-:Y:S08]  /*1d20*/  UTMALDG.3D [UR8], [UR28], desc[UR26] ;  /* 0x00001a081c0075b4 */ /* 0x0003f00008011000 */
[----:B------:R-:W-:Y:S05]  /*1d30*/  BRA.U UP0, `(.L_x_31) ;  /* 0xfffffffd005c7547 */ /* 0x000fea000b83ffff */
.L_x_26:
[----:B-1----:R-:W-:Y:S01]  /*1d40*/  LEA R2, R14, UR4, 0x3 ;  /* 0x000000040e027c11 */ /* 0x002fe2000f8e18ff */
[----:B------:R-:W-:Y:S01]  /*1d50*/  NOP ;  /* 0x0000000000007918 */ /* 0x000fe20000000000 */
[----:B--2---:R-:W-:Y:S02]  /*1d60*/  SHF.L.U32 R3, R12, 0x1f, RZ ;  /* 0x0000001f0c037819 */ /* 0x004fe400000006ff */
[----:B------:R-:W-:Y:S02]  /*1d70*/  LEA R4, R14, UR4, 0x4 ;  /* 0x000000040e047c11 */ /* 0x000fe4000f8e20ff */
[----:B------:R-:W1:Y:S02]  /*1d80*/  SYNCS.PHASECHK.TRANS64.TRYWAIT P0, [R2+URZ+0xd0], R3 ;  /* 0x0000d003020075a7 */ /* 0x000e6400080011ff */
[----:B-1----:R-:W-:Y:S05]  /*1d90*/  @!P0 BRA `(.L_x_32) ;  /* 0x0000006400248947 */ /* 0x002fea0003800000 */
.L_x_138:
[----:B------:R-:W2:Y:S01]  /*1da0*/  LDS.128 R4, [R4+0x160] ;  /* 0x0001600004047984 */ /* 0x000ea20000000c00 */
[----:B---3--:R-:W-:Y:S01]  /*1db0*/  ISETP.GE.AND P0, PT, R26, 0x1, PT ;  /* 0x000000011a00780c */ /* 0x008fe20003f06270 */
[----:B-1----:R-:W-:Y:S01]  /*1dc0*/  VIADD R2, R2, 0xe0 ;  /* 0x000000e002027836 */ /* 0x002fe20000000000 */
[----:B------:R-:W-:Y:S01]  /*1dd0*/  @!PT LDS RZ, [RZ] ;  /* 0x00000000fffff984 */ /* 0x000fe20000000800 */
[----:B------:R-:W-:Y:S01]  /*1de0*/  @!PT LDS RZ, [RZ] ;  /* 0x00000000fffff984 */ /* 0x000fe20000000800 */
[----:B------:R-:W-:Y:S01]  /*1df0*/  @!PT LDS RZ, [RZ] ;  /* 0x00000000fffff984 */ /* 0x000fe20000000800 */
[----:B------:R-:W-:Y:S01]  /*1e00*/  @!PT LDS RZ, [RZ] ;  /* 0x00000000fffff984 */ /* 0x000fe20000000800 */
[----:B------:R1:W-:Y:S06]  /*1e10*/  MEMBAR.ALL.CTA ;  /* 0x0000000000007992 */ /* 0x0003ec0000008000 */
[----:B-1----:R-:W1:Y:S01]  /*1e20*/  FENCE.VIEW.ASYNC.S ;  /* 0x00000000000073c6 */ /* 0x002e620000000000 */
[----:B------:R-:W-:-:S04]  /*1e30*/  PRMT R2, RZ, 0x654, R2 ;  /* 0x00000654ff027816 */ /* 0x000fc80000000002 */
[----:B-1----:R1:W-:Y:S01]  /*1e40*/  SYNCS.ARRIVE.TRANS64.RED.A1T0 RZ, [R2+URZ], RZ ;  /* 0x000000ff02ff79a7 */ /* 0x0023e200081004ff */
[----:B--2---:R-:W-:-:S13]  /*1e50*/  LOP3.LUT P2, RZ, R6, 0x1, RZ, 0xc0, !PT ;  /* 0x0000000106ff7812 */ /* 0x004fda000784c0ff */
[----:B------:R-:W-:Y:S01]  /*1e60*/  @P2 SHF.R.U32.HI R3, RZ, 0x10, R5 ;  /* 0x00000010ff032819 */ /* 0x000fe20000011605 */
[----:B------:R-:W-:Y:S01]  /*1e70*/  VOTEU.ANY UP0, P2 ;  /* 0x0000000000ff7886 */ /* 0x000fe20001000100 */
[----:B------:R-:W-:Y:S02]  /*1e80*/  @P2 MOV R13, R4 ;  /* 0x00000004000d2202 */ /* 0x000fe40000000f00 */
[----:B------:R-:W-:Y:S02]  /*1e90*/  @P2 R2UR.BROADCAST UR8, R3 ;  /* 0x00000000030822ca */ /* 0x000fe400008e0000 */
[----:B------:R-:W-:-:S11]  /*1ea0*/  @P2 LOP3.LUT R11, R5, 0xffff, RZ, 0xc0, !PT ;  /* 0x0000ffff050b2812 */ /* 0x000fd600078ec0ff */
[----:B------:R-:W-:Y:S01]  /*1eb0*/  @UP0 UMOV UR36, UR8 ;  /* 0x0000000800240c82 */ /* 0x000fe20008000000 */
[----:B-1----:R-:W-:Y:S05]  /*1ec0*/  @!P0 BRA `(.L_x_33) ;  /* 0x0000000000b88947 */ /* 0x002fea0003800000 */
[----:B------:R-:W4:Y:S01]  /*1ed0*/  LDC.64 R4, c[0x0][0xb18] ;  /* 0x0002c600ff047b82 */ /* 0x000f220000000a00 */
[----:B------:R-:W-:-:S07]  /*1ee0*/  ISETP.NE.AND P3, PT, R26, 0x1, PT ;  /* 0x000000011a00780c */ /* 0x000fce0003f65270 */
[----:B------:R-:W1:Y:S08]  /*1ef0*/  LDC.64 R6, c[0x0][0xb10] ;  /* 0x0002c400ff067b82 */ /* 0x000e700000000a00 */
[----:B------:R-:W2:Y:S08]  /*1f00*/  LDC R16, c[0x0][0xb20] ;  /* 0x0002c800ff107b82 */ /* 0x000eb00000000800 */
[----:B------:R-:W3:Y:S01]  /*1f10*/  LDC R18, c[0x0][0xb0c] ;  /* 0x0002c300ff127b82 */ /* 0x000ee20000000800 */
[----:B----4-:R-:W-:Y:S01]  /*1f20*/  IMAD.HI.U32 R17, R0, R5, RZ ;  /* 0x0000000500117227 */ /* 0x010fe200078e00ff */
[----:B------:R-:W-:-:S03]  /*1f30*/  ISETP.NE.AND P0, PT, R4, 0x1, PT ;  /* 0x000000010400780c */ /* 0x000fc60003f05270 */
[----:B------:R-:W-:-:S03]  /*1f40*/  IMAD.HI.U32 R5, R11, R5, RZ ;  /* 0x000000050b057227 */ /* 0x000fc600078e00ff */
[----:B------:R-:W4:Y:S01]  /*1f50*/  LDC.64 R2, c[0x0][0xb28] ;  /* 0x0002ca00ff027b82 */ /* 0x000f220000000a00 */
[----:B-1----:R-:W-:-:S04]  /*1f60*/  IMAD.HI.U32 R20, R9, R6, RZ ;  /* 0x0000000609147227 */ /* 0x002fc800078e00ff */
[----:B------:R-:W-:Y:S01]  /*1f70*/  IMAD.HI.U32 R22, R13, R6, RZ ;  /* 0x000000060d167227 */ /* 0x000fe200078e00ff */
[----:B------:R-:W-:Y:S02]  /*1f80*/  SHF.R.U32.HI R20, RZ, R7, R20 ;  /* 0x00000007ff147219 */ /* 0x000fe40000011614 */
[-C--:B--2---:R-:W-:Y:S02]  /*1f90*/  SHF.R.U32.HI R17, RZ, R16.reuse, R17 ;  /* 0x00000010ff117219 */ /* 0x084fe40000011611 */
[----:B------:R-:W-:Y:S02]  /*1fa0*/  SHF.R.U32.HI R16, RZ, R16, R5 ;  /* 0x00000010ff107219 */ /* 0x000fe40000011605 */
[----:B------:R-:W-:Y:S02]  /*1fb0*/  SEL R17, R0, R17, !P0 ;  /* 0x0000001100117207 */ /* 0x000fe40004000000 */
[----:B------:R-:W-:Y:S02]  /*1fc0*/  SHF.R.U32.HI R22, RZ, R7, R22 ;  /* 0x00000007ff167219 */ /* 0x000fe40000011616 */
[----:B---3--:R-:W-:-:S02]  /*1fd0*/  ISETP.NE.AND P1, PT, R18, 0x1, PT ;  /* 0x000000011200780c */ /* 0x008fc40003f25270 */
[----:B------:R-:W-:Y:S02]  /*1fe0*/  SEL R5, R11, R16, !P0 ;  /* 0x000000100b057207 */ /* 0x000fe40004000000 */
[----:B------:R-:W-:Y:S02]  /*1ff0*/  SEL R19, R9, R20, !P1 ;  /* 0x0000001409137207 */ /* 0x000fe40004800000 */
[----:B------:R-:W-:Y:S01]  /*2000*/  SEL R7, R13, R22, !P1 ;  /* 0x000000160d077207 */ /* 0x000fe20004800000 */
[----:B----4-:R-:W-:-:S04]  /*2010*/  IMAD.HI.U32 R20, R17, R2, RZ ;  /* 0x0000000211147227 */ /* 0x010fc800078e00ff */
[----:B------:R-:W-:Y:S01]  /*2020*/  IMAD.HI.U32 R6, R19, R2, RZ ;  /* 0x0000000213067227 */ /* 0x000fe200078e00ff */
[----:B------:R-:W-:-:S04]  /*2030*/  @P3 SHF.R.U32.HI R17, RZ, R3, R20 ;  /* 0x00000003ff113219 */ /* 0x000fc80000011614 */
        /* <DEDUP_REMOVED lines=8> */
[----:B------:R-:W-:-:S04]  /*20c0*/  @!P0 IMAD.HI.U32 R16, R7, R2, RZ ;  /* 0x0000000207108227 */ /* 0x000fc800078e00ff */
[----:B------:R-:W-:Y:S01]  /*20d0*/  IMAD.MOV R2, RZ, RZ, -R6 ;  /* 0x000000ffff027224 */ /* 0x000fe200078e0a06 */
[----:B------:R-:W-:-:S03]  /*20e0*/  @!P0 SHF.R.U32.HI R16, RZ, R3, R16 ;  /* 0x00000003ff108219 */ /* 0x000fc60000011610 */
[----:B------:R-:W-:Y:S01]  /*20f0*/  IMAD R2, R26, R2, R5 ;  /* 0x000000021a027224 */ /* 0x000fe200078e0205 */
[----:B------:R-:W-:Y:S02]  /*2100*/  @!P0 SEL R3, R7, R16, !P3 ;  /* 0x0000001007038207 */ /* 0x000fe40005800000 */
[----:B------:R-:W-:-:S03]  /*2110*/  IADD3 R16, PT, PT, -R5, RZ, RZ ;  /* 0x000000ff05107210 */ /* 0x000fc60007ffe1ff */
[--C-:B------:R-:W-:Y:S02]  /*2120*/  @!P0 IMAD.IADD R6, R6, 0x1, -R3.reuse ;  /* 0x0000000106068824 */ /* 0x100fe400078e0a03 */
[----:B------:R-:W-:Y:S01]  /*2130*/  @!P0 IMAD R3, R2, R19, R3 ;  /* 0x0000001302038224 */ /* 0x000fe200078e0203 */
[----:B------:R-:W-:Y:S01]  /*2140*/  IADD3 R2, PT, PT, -R7, RZ, RZ ;  /* 0x000000ff07027210 */ /* 0x000fe20007ffe1ff */
[----:B------:R-:W-:Y:S02]  /*2150*/  @!P0 IMAD R5, R26, R6, R7 ;  /* 0x000000061a058224 */ /* 0x000fe400078e0207 */
[----:B------:R-:W-:Y:S02]  /*2160*/  IMAD R11, R4, R16, R11 ;  /* 0x00000010040b7224 */ /* 0x000fe400078e020b */
[----:B------:R-:W-:Y:S02]  /*2170*/  @!P0 IMAD.MOV.U32 R7, RZ, RZ, R3 ;  /* 0x000000ffff078224 */ /* 0x000fe400078e0003 */
[----:B------:R-:W-:-:S02]  /*2180*/  IMAD R2, R18, R2, R13 ;  /* 0x0000000212027224 */ /* 0x000fc400078e020d */
[----:B------:R-:W-:Y:S02]  /*2190*/  IMAD R11, R5, R4, R11 ;  /* 0x00000004050b7224 */ /* 0x000fe400078e020b */
[----:B------:R-:W-:Y:S02]  /*21a0*/  IMAD R13, R7, R18, R2 ;  /* 0x00000012070d7224 */ /* 0x000fe400078e0202 */
.L_x_33:
[----:B------:R-:W1:Y:S02]  /*21b0*/  LDCU UR8, c[0x0][0xb30] ;  /* 0x00016600ff0877ac */ /* 0x000e640008000800 */
[----:B-1----:R-:W-:-:S09]  /*21c0*/  UISETP.NE.AND UP0, UPT, UR8, 0x1, UPT ;  /* 0x000000010800788c */ /* 0x002fd2000bf05270 */
[----:B------:R-:W-:Y:S05]  /*21d0*/  BRA.U UP0, `(.L_x_34) ;  /* 0x0000000100407547 */ /* 0x000fea000b800000 */
[----:B------:R-:W1:Y:S08]  /*21e0*/  LDC.64 R4, c[0x0][0xb10] ;  /* 0x0002c400ff047b82 */ /* 0x000e700000000a00 */
[----:B------:R-:W2:Y:S08]  /*21f0*/  LDC.64 R2, c[0x0][0xb18] ;  /* 0x0002c600ff027b82 */ /* 0x000eb00000000a00 */
[----:B------:R-:W3:Y:S08]  /*2200*/  LDC R6, c[0x0][0xb20] ;  /* 0x0002c800ff067b82 */ /* 0x000ef00000000800 */
[----:B------:R-:W4:Y:S01]  /*2210*/  LDC R16, c[0x0][0xb0c] ;  /* 0x0002c300ff107b82 */ /* 0x000f220000000800 */
[----:B-1----:R-:W-:-:S05]  /*2220*/  IMAD.HI.U32 R4, R13, R4, RZ ;  /* 0x000000040d047227 */ /* 0x002fca00078e00ff */
[----:B------:R-:W-:Y:S01]  /*2230*/  SHF.R.U32.HI R4, RZ, R5, R4 ;  /* 0x00000005ff047219 */ /* 0x000fe20000011604 */
[----:B--2---:R-:W-:Y:S01]  /*2240*/  IMAD.HI.U32 R3, R11, R3, RZ ;  /* 0x000000030b037227 */ /* 0x004fe200078e00ff */
[----:B------:R-:W-:-:S04]  /*2250*/  ISETP.NE.AND P0, PT, R2, 0x1, PT ;  /* 0x000000010200780c */ /* 0x000fc80003f05270 */
[----:B---3--:R-:W-:-:S04]  /*2260*/  SHF.R.U32.HI R6, RZ, R6, R3 ;  /* 0x00000006ff067219 */ /* 0x008fc80000011603 */
[----:B------:R-:W-:Y:S02]  /*2270*/  SEL R3, R11, R6, !P0 ;  /* 0x000000060b037207 */ /* 0x000fe40004000000 */
[----:B----4-:R-:W-:-:S04]  /*2280*/  ISETP.NE.AND P1, PT, R16, 0x1, PT ;  /* 0x000000011000780c */ /* 0x010fc80003f25270 */
[----:B------:R-:W-:-:S05]  /*2290*/  SEL R4, R13, R4, !P1 ;  /* 0x000000040d047207 */ /* 0x000fca0004800000 */
[----:B------:R-:W-:Y:S02]  /*22a0*/  IMAD.IADD R5, R3, 0x1, -R4 ;  /* 0x0000000103057824 */ /* 0x000fe400078e0a04 */
[----:B------:R-:W-:Y:S02]  /*22b0*/  IMAD.IADD R3, R4, 0x1, -R3 ;  /* 0x0000000104037824 */ /* 0x000fe400078e0a03 */
[----:B------:R-:W-:Y:S02]  /*22c0*/  IMAD R13, R5, R16, R13 ;  /* 0x00000010050d7224 */ /* 0x000fe400078e020d */
[----:B------:R-:W-:-:S07]  /*22d0*/  IMAD R11, R3, R2, R11 ;  /* 0x00000002030b7224 */ /* 0x000fce00078e020b */
.L_x_34:
[----:B------:R-:W-:Y:S01]  /*22e0*/  VIADD R14, R14, 0x1 ;  /* 0x000000010e0e7836 */ /* 0x000fe20000000000 */
[----:B------:R-:W-:Y:S01]  /*22f0*/  PLOP3.LUT P1, PT, PT, PT, PT, 0x80, 0x8 ;  /* 0x000000000008781c */ /* 0x000fe20003f2f070 */
[----:B------:R-:W-:Y:S02]  /*2300*/  IMAD.IADD R21, R13, 0x1, R60 ;  /* 0x000000010d157824 */ /* 0x000fe400078e023c */
[----:B------:R-:W-:Y:S01]  /*2310*/  IMAD.IADD R20, R11, 0x1, R58 ;  /* 0x000000010b147824 */ /* 0x000fe200078e023a */
[----:B------:R-:W-:-:S04]  /*2320*/  ISETP.NE.AND P0, PT, R14, 0x2, PT ;  /* 0x000000020e00780c */ /* 0x000fc80003f05270 */
[----:B------:R-:W-:Y:S02]  /*2330*/  SEL R3, RZ, 0x1, P0 ;  /* 0x00000001ff037807 */ /* 0x000fe40000000000 */
[----:B------:R-:W-:Y:S02]  /*2340*/  SEL R14, R14, RZ, P0 ;  /* 0x000000ff0e0e7207 */ /* 0x000fe40000000000 */
[----:B------:R-:W-:Y:S01]  /*2350*/  LOP3.LUT R12, R12, R3, RZ, 0x3c, !PT ;  /* 0x000000030c0c7212 */ /* 0x000fe200078e3cff */
[----:B------:R-:W-:Y:S06]  /*2360*/  @P2 BRA `(.L_x_35) ;  /* 0xfffffff000982947 */ /* 0x000fec000383ffff */
[----:B------:R-:W-:Y:S01]  /*2370*/  UIADD3 UR4, UPT, UPT, UR4, 0x40, URZ ;  /* 0x0000004004047890 */ /* 0x000fe2000fffe0ff */
[----:B------:R-:W-:-:S03]  /*2380*/  SHF.L.U32 R3, R15, 0x1f, RZ ;  /* 0x0000001f0f037819 */ /* 0x000fc600000006ff */
[----:B------:R-:W-:-:S09]  /*2390*/  ULEA UR5, UR6, UR4, 0x3 ;  /* 0x0000000406057291 */ /* 0x000fd2000f8e18ff */
[----:B------:R-:W1:Y:S02]  /*23a0*/  SYNCS.PHASECHK.TRANS64.TRYWAIT P0, [UR5], R3 ;  /* 0x00000003ff0075a7 */ /* 0x000e640008001105 */
[----:B-1----:R-:W-:Y:S05]  /*23b0*/  @!P0 BRA `(.L_x_36) ;  /* 0x0000005c00b08947 */ /* 0x002fea0003800000 */
.L_x_140:
[----:B------:R-:W-:-:S04]  /*23c0*/  UIADD3 UR6, UPT, UPT, UR6, 0x1, URZ ;  /* 0x0000000106067890 */ /* 0x000fc8000fffe0ff */
[----:B------:R-:W-:-:S04]  /*23d0*/  UISETP.NE.AND UP0, UPT, UR6, 0x8, UPT ;  /* 0x000000080600788c */ /* 0x000fc8000bf05270 */
[----:B------:R-:W-:Y:S02]  /*23e0*/  USEL UR7, URZ, 0x1, UP0 ;  /* 0x00000001ff077887 */ /* 0x000fe40008000000 */
[----:B------:R-:W-:-:S04]  /*23f0*/  USEL UR6, UR6, URZ, UP0 ;  /* 0x000000ff06067287 */ /* 0x000fc80008000000 */
[----:B------:R-:W-:Y:S01]  /*2400*/  ULEA UR5, UR6, UR4, 0x3 ;  /* 0x0000000406057291 */ /* 0x000fe2000f8e18ff */
[----:B------:R-:W-:-:S04]  /*2410*/  LOP3.LUT R2, R15, UR7, RZ, 0x3c, !PT ;  /* 0x000000070f027c12 */ /* 0x000fc8000f8e3cff */
[----:B-1----:R-:W-:-:S04]  /*2420*/  SHF.L.U32 R3, R2, 0x1f, RZ ;  /* 0x0000001f02037819 */ /* 0x002fc800000006ff */
[----:B------:R-:W1:Y:S02]  /*2430*/  SYNCS.PHASECHK.TRANS64.TRYWAIT P0, [UR5], R3 ;  /* 0x00000003ff0075a7 */ /* 0x000e640008001105 */
[----:B-1----:R-:W-:Y:S05]  /*2440*/  @!P0 BRA `(.L_x_37) ;  /* 0x0000005c00a48947 */ /* 0x002fea0003800000 */
.L_x_142:
        /* <DEDUP_REMOVED lines=9> */
.L_x_144:
        /* <DEDUP_REMOVED lines=9> */
.L_x_146:
        /* <DEDUP_REMOVED lines=9> */
.L_x_148:
        /* <DEDUP_REMOVED lines=9> */
.L_x_150:
        /* <DEDUP_REMOVED lines=9> */
.L_x_152:
[----:B------:R-:W-:-:S04]  /*2720*/  UIADD3 UR6, UPT, UPT, UR6, 0x1, URZ ;  /* 0x0000000106067890 */ /* 0x000fc8000fffe0ff */
[----:B------:R-:W-:-:S04]  /*2730*/  UISETP.NE.AND UP0, UPT, UR6, 0x8, UPT ;  /* 0x000000080600788c */ /* 0x000fc8000bf05270 */
[----:B------:R-:W-:Y:S02]  /*2740*/  USEL UR5, URZ, 0x1, UP0 ;  /* 0x00000001ff057887 */ /* 0x000fe40008000000 */
[----:B------:R-:W-:-:S04]  /*2750*/  USEL UR6, UR6, URZ, UP0 ;  /* 0x000000ff06067287 */ /* 0x000fc80008000000 */
[----:B------:R-:W-:Y:S01]  /*2760*/  ULEA UR6, UR6, UR4, 0x3 ;  /* 0x0000000406067291 */ /* 0x000fe2000f8e18ff */
[----:B-1----:R-:W-:-:S04]  /*2770*/  LOP3.LUT R3, R2, UR5, RZ, 0x3c, !PT ;  /* 0x0000000502037c12 */ /* 0x002fc8000f8e3cff */
[----:B------:R-:W-:Y:S01]  /*2780*/  SHF.L.U32 R3, R3, 0x1f, RZ ;  /* 0x0000001f03037819 */ /* 0x000fe200000006ff */
[----:B----4-:R-:W-:-:S07]  /*2790*/  IMAD.U32 R0, RZ, RZ, UR6 ;  /* 0x00000006ff007e24 */ /* 0x010fce000f8e00ff */
.L_x_43:
[----:B-1----:R1:W2:Y:S02]  /*27a0*/  SYNCS.PHASECHK.TRANS64.TRYWAIT P0, [R0+URZ], R3 ;  /* 0x00000003000075a7 */ /* 0x0022a400080011ff */
[----:B--2---:R-:W-:Y:S05]  /*27b0*/  @!P0 NANOSLEEP.SYNCS 0x989680 ;  /* 0x009896800000895d */ /* 0x004fea0003900000 */
[----:B------:R-:W2:Y:S02]  /*27c0*/  @!P0 SYNCS.PHASECHK.TRANS64 P0, [R0+URZ], R3 ;  /* 0x00000003000085a7 */ /* 0x000ea400080010ff */
[----:B--2---:R-:W-:Y:S05]  /*27d0*/  @P0 EXIT ;  /* 0x000000000000094d */ /* 0x004fea0003800000 */
[----:B------:R-:W-:Y:S05]  /*27e0*/  BRA `(.L_x_43) ;  /* 0xfffffffc00ec7947 */ /* 0x000fea000383ffff */
.L_x_17:
[----:B------:R-:W-:-:S04]  /*27f0*/  UISETP.NE.AND UP1, UPT, UR37, URZ, UPT ;  /* 0x000000ff2500728c */ /* 0x000fc8000bf25270 */
[----:B------:R-:W-:-:S09]  /*2800*/  UISETP.NE.OR UP1, UPT, UR8, 0x1, UP1 ;  /* 0x000000010800788c */ /* 0x000fd20008f25670 */
[----:B------:R-:W-:Y:S05]  /*2810*/  BRA.U UP1, `(.L_x_44) ;  /* 0x0000000501487547 */ /* 0x000fea000b800000 */
[----:B------:R-:W-:Y:S01]  /*2820*/  ISETP.NE.AND P2, PT, R2, RZ, PT ;  /* 0x000000ff0200720c */ /* 0x000fe20003f45270 */
[----:B------:R-:W-:Y:S01]  /*2830*/  IMAD.MOV.U32 R12, RZ, RZ, 0x1 ;  /* 0x00000001ff0c7424 */ /* 0x000fe200078e00ff */
[----:B------:R-:W-:Y:S02]  /*2840*/  CS2R R10, SRZ ;  /* 0x00000000000a7805 */ /* 0x000fe4000001ff00 */
[----:B------:R-:W-:Y:S01]  /*2850*/  CS2R R8, SRZ ;  /* 0x0000000000087805 */ /* 0x000fe2000001ff00 */
[----:B------:R-:W-:Y:S01]  /*2860*/  UMOV UR4, 0x400 ;  /* 0x0000040000047882 */ /* 0x000fe20000000000 */
[----:B------:R-:W-:Y:S01]  /*2870*/  UMOV UR6, URZ ;  /* 0x000000ff00067c82 */ /* 0x000fe20008000000 */
[----:B------:R-:W-:-:S12]  /*2880*/  ULEA UR37, UR37, UR4, 0x18 ;  /* 0x0000000425257291 */ /* 0x000fd8000f8ec0ff */
.L_x_48:
[----:B------:R-:W-:Y:S02]  /*2890*/  LEA R0, R8, UR37, 0x3 ;  /* 0x0000002508007c11 */ /* 0x000fe4000f8e18ff */
[----:B------:R-:W-:-:S03]  /*28a0*/  SHF.L.U32 R5, R9, 0x1f, RZ ;  /* 0x0000001f09057819 */ /* 0x000fc600000006ff */
[----:B------:R-:W-:Y:S01]  /*28b0*/  VIADD R4, R0, 0x140 ;  /* 0x0000014000047836 */ /* 0x000fe20000000000 */
[----:B------:R-:W1:Y:S02]  /*28c0*/  SYNCS.PHASECHK.TRANS64.TRYWAIT P0, [R0+URZ+0x130], R5 ;  /* 0x00013005000075a7 */ /* 0x000e6400080011ff */
[----:B-1----:R-:W-:Y:S05]  /*28d0*/  @!P0 BRA `(.L_x_45) ;  /* 0x0000005c00108947 */ /* 0x002fea0003800000 */
.L_x_153:
[----:B------:R-:W-:Y:S01]  /*28e0*/  ULEA UR5, UR6, UR37, 0x3 ;  /* 0x0000002506057291 */ /* 0x000fe2000f8e18ff */
[----:B------:R-:W-:Y:S02]  /*28f0*/  PRMT R4, RZ, 0x654, R4 ;  /* 0x00000654ff047816 */ /* 0x000fe40000000004 */
[----:B-1----:R-:W-:Y:S01]  /*2900*/  SHF.L.U32 R5, R12, 0x1f, RZ ;  /* 0x0000001f0c057819 */ /* 0x002fe200000006ff */
[----:B------:R-:W-:Y:S01]  /*2910*/  UIADD3 UR4, UPT, UPT, UR5, 0xd0, URZ ;  /* 0x000000d005047890 */ /* 0x000fe2000fffe0ff */
[----:B------:R1:W-:Y:S05]  /*2920*/  SYNCS.ARRIVE.TRANS64.RED.A1T0 RZ, [R4+URZ], RZ ;  /* 0x000000ff04ff79a7 */ /* 0x0003ea00081004ff */
[----:B------:R-:W-:Y:S01]  /*2930*/  IMAD.U32 R7, RZ, RZ, UR4 ;  /* 0x00000004ff077e24 */ /* 0x000fe2000f8e00ff */
[----:B------:R-:W2:Y:S04]  /*2940*/  SYNCS.PHASECHK.TRANS64.TRYWAIT P0, [UR5+0xe0], R5 ;  /* 0x0000e005ff0075a7 */ /* 0x000ea80008001105 */
[----:B------:R-:W-:Y:S01]  /*2950*/  PRMT R6, R2, 0x654, R7 ;  /* 0x0000065402067816 */ /* 0x000fe20000000007 */
[----:B-1----:R-:W-:Y:S01]  /*2960*/  @!P2 IMAD.MOV.U32 R4, RZ, RZ, 0x10 ;  /* 0x00000010ff04a424 */ /* 0x002fe200078e00ff */
[----:B--2---:R-:W-:Y:S06]  /*2970*/  @!P0 BRA `(.L_x_46) ;  /* 0x0000005800fc8947 */ /* 0x004fec0003800000 */
.L_x_155:
[----:B------:R-:W-:Y:S01]  /*2980*/  ULEA UR4, UR6, UR37, 0x4 ;  /* 0x0000002506047291 */ /* 0x000fe2000f8e20ff */
[----:B------:R-:W-:Y:S01]  /*2990*/  SEL R3, R6, R3, !P2 ;  /* 0x0000000306037207 */ /* 0x000fe20005000000 */
[----:B------:R-:W-:Y:S01]  /*29a0*/  UIADD3 UR5, UPT, UPT, UR5, 0xd0, URZ ;  /* 0x000000d005057890 */ /* 0x000fe2000fffe0ff */
[----:B-1----:R-:W-:Y:S01]  /*29b0*/  LEA R0, R11, UR37, 0x3 ;  /* 0x000000250b007c11 */ /* 0x002fe2000f8e18ff */
[----:B------:R-:W-:Y:S01]  /*29c0*/  UIADD3 UR4, UPT, UPT, UR4, 0x160, URZ ;  /* 0x0000016004047890 */ /* 0x000fe2000fffe0ff */
[----:B------:R-:W-:Y:S01]  /*29d0*/  SHF.L.U32 R5, R10, 0x1f, RZ ;  /* 0x0000001f0a057819 */ /* 0x000fe200000006ff */
[----:B------:R1:W-:Y:S01]  /*29e0*/  @!P2 SYNCS.ARRIVE.TRANS64.RED RZ, [R3+URZ], R4 ;  /* 0x0000000403ffa9a7 */ /* 0x0003e200080004ff */
[----:B------:R-:W-:Y:S01]  /*29f0*/  UIADD3 UR6, UPT, UPT, UR6, 0x1, URZ ;  /* 0x0000000106067890 */ /* 0x000fe2000fffe0ff */
[----:B------:R-:W-:-:S03]  /*2a00*/  VIADD R8, R8, 0x1 ;  /* 0x0000000108087836 */ /* 0x000fc60000000000 */
[----:B------:R-:W-:Y:S02]  /*2a10*/  UISETP.NE.AND UP0, UPT, UR6, 0x2, UPT ;  /* 0x000000020600788c */ /* 0x000fe4000bf05270 */
[----:B------:R-:W-:Y:S06]  /*2a20*/  UGETNEXTWORKID.BROADCAST [UR4], [UR5] ;  /* 0x00000000040073ca */ /* 0x000fec0008000100 */
[----:B------:R-:W-:Y:S01]  /*2a30*/  USEL UR4, URZ, 0x1, UP0 ;  /* 0x00000001ff047887 */ /* 0x000fe20008000000 */
[----:B------:R-:W-:Y:S01]  /*2a40*/  ISETP.NE.AND P0, PT, R8, 0x2, PT ;  /* 0x000000020800780c */ /* 0x000fe20003f05270 */
[----:B------:R-:W-:Y:S01]  /*2a50*/  USEL UR6, UR6, URZ, UP0 ;  /* 0x000000ff06067287 */ /* 0x000fe20008000000 */
[----:B------:R-:W2:Y:S03]  /*2a60*/  SYNCS.PHASECHK.TRANS64.TRYWAIT P1, [R0+URZ+0xd0], R5 ;  /* 0x0000d005000075a7 */ /* 0x000ea600080211ff */
[----:B------:R-:W-:Y:S01]  /*2a70*/  LOP3.LUT R12, R12, UR4, RZ, 0x3c, !PT ;  /* 0x000000040c0c7c12 */ /* 0x000fe2000f8e3cff */
[----:B-12---:R-:W-:Y:S07]  /*2a80*/  @!P1 BRA `(.L_x_47) ;  /* 0x0000005800d09947 */ /* 0x006fee0003800000 */
.L_x_156:
[C---:B------:R-:W-:Y:S01]  /*2a90*/  LEA R4, R11.reuse, UR37, 0x4 ;  /* 0x000000250b047c11 */ /* 0x040fe2000f8e20ff */
[----:B-1----:R-:W-:Y:S01]  /*2aa0*/  VIADD R0, R0, 0xe0 ;  /* 0x000000e000007836 */ /* 0x002fe20000000000 */
[----:B------:R-:W-:Y:S01]  /*2ab0*/  SEL R8, R8, RZ, P0 ;  /* 0x000000ff08087207 */ /* 0x000fe20000000000 */
[----:B------:R-:W-:-:S03]  /*2ac0*/  VIADD R11, R11, 0x1 ;  /* 0x000000010b0b7836 */ /* 0x000fc60000000000 */
[----:B------:R-:W1:Y:S01]  /*2ad0*/  LDS.128 R4, [R4+0x160] ;  /* 0x0001600004047984 */ /* 0x000e620000000c00 */
[----:B------:R-:W-:Y:S02]  /*2ae0*/  PRMT R0, RZ, 0x654, R0 ;  /* 0x00000654ff007816 */ /* 0x000fe40000000000 */
[C---:B------:R-:W-:Y:S01]  /*2af0*/  ISETP.NE.AND P1, PT, R11.reuse, 0x2, PT ;  /* 0x000000020b00780c */ /* 0x040fe20003f25270 */
[----:B------:R-:W-:Y:S01]  /*2b00*/  @!PT LDS RZ, [RZ] ;  /* 0x00000000fffff984 */ /* 0x000fe20000000800 */
[----:B------:R-:W-:Y:S01]  /*2b10*/  @!PT LDS RZ, [RZ] ;  /* 0x00000000fffff984 */ /* 0x000fe20000000800 */
[----:B------:R-:W-:Y:S01]  /*2b20*/  @!PT LDS RZ, [RZ] ;  /* 0x00000000fffff984 */ /* 0x000fe20000000800 */
[----:B------:R-:W-:Y:S01]  /*2b30*/  @!PT LDS RZ, [RZ] ;  /* 0x00000000fffff984 */ /* 0x000fe20000000800 */
[----:B------:R2:W-:Y:S06]  /*2b40*/  MEMBAR.ALL.CTA ;  /* 0x0000000000007992 */ /* 0x0005ec0000008000 */
[----:B--2---:R-:W2:Y:S01]  /*2b50*/  FENCE.VIEW.ASYNC.S ;  /* 0x00000000000073c6 */ /* 0x004ea20000000000 */
[----:B------:R-:W-:Y:S01]  /*2b60*/  SEL R11, R11, RZ, P1 ;  /* 0x000000ff0b0b7207 */ /* 0x000fe20000800000 */
[----:B--2---:R2:W-:Y:S01]  /*2b70*/  SYNCS.ARRIVE.TRANS64.RED.A1T0 RZ, [R0+URZ], RZ ;  /* 0x000000ff00ff79a7 */ /* 0x0045e200081004ff */
[----:B-1----:R-:W-:-:S02]  /*2b80*/  LOP3.LUT P3, RZ, R6, 0x1, RZ, 0xc0, !PT ;  /* 0x0000000106ff7812 */ /* 0x002fc4000786c0ff */
[----:B------:R-:W-:-:S04]  /*2b90*/  SEL R5, RZ, 0x1, P1 ;  /* 0x00000001ff057807 */ /* 0x000fc80000800000 */
[----:B------:R-:W-:Y:S02]  /*2ba0*/  LOP3.LUT R10, R10, R5, RZ, 0x3c, !PT ;  /* 0x000000050a0a7212 */ /* 0x000fe400078e3cff */
[----:B--2---:R-:W-:-:S04]  /*2bb0*/  SEL R0, RZ, 0x1, P0 ;  /* 0x00000001ff007807 */ /* 0x004fc80000000000 */
[----:B------:R-:W-:Y:S01]  /*2bc0*/  LOP3.LUT R9, R9, R0, RZ, 0x3c, !PT ;  /* 0x0000000009097212 */ /* 0x000fe200078e3cff */
[----:B------:R-:W-:Y:S06]  /*2bd0*/  @P3 BRA `(.L_x_48) ;  /* 0xfffffffc002c3947 */ /* 0x000fec000383ffff */
[----:B------:R-:W-:Y:S01]  /*2be0*/  ULEA UR5, UR6, UR37, 0x3 ;  /* 0x0000002506057291 */ /* 0x000fe2000f8e18ff */
[----:B------:R-:W-:-:S08]  /*2bf0*/  SHF.L.U32 R3, R12, 0x1f, RZ ;  /* 0x0000001f0c037819 */ /* 0x000fd000000006ff */
[----:B------:R-:W1:Y:S02]  /*2c00*/  SYNCS.PHASECHK.TRANS64 P0, [UR5+0xe0], R3 ;  /* 0x0000e003ff0075a7 */ /* 0x000e640008001005 */
[----:B-1----:R-:W-:Y:S05]  /*2c10*/  @P0 BRA `(.L_x_49) ;  /* 0x0000000000080947 */ /* 0x002fea0003800000 */
[----:B------:R-:W1:Y:S02]  /*2c20*/  SYNCS.PHASECHK.TRANS64.TRYWAIT P0, [UR5+0xe0], R3 ;  /* 0x0000e003ff0075a7 */ /* 0x000e640008001105 */
[----:B-1----:R-:W-:Y:S05]  /*2c30*/  @!P0 BRA `(.L_x_50) ;  /* 0x0000005800788947 */ /* 0x002fea0003800000 */
.L_x_49:
[----:B------:R-:W-:-:S04]  /*2c40*/  UIADD3 UR4, UPT, UPT, UR6, 0x1, URZ ;  /* 0x0000000106047890 */ /* 0x000fc8000fffe0ff */
[----:B------:R-:W-:-:S04]  /*2c50*/  UISETP.NE.AND UP0, UPT, UR4, 0x2, UPT ;  /* 0x000000020400788c */ /* 0x000fc8000bf05270 */
[----:B------:R-:W-:Y:S02]  /*2c60*/  USEL UR7, URZ, 0x1, UP0 ;  /* 0x00000001ff077887 */ /* 0x000fe40008000000 */
[----:B------:R-:W-:-:S04]  /*2c70*/  USEL UR4, UR4, URZ, UP0 ;  /* 0x000000ff04047287 */ /* 0x000fc80008000000 */
[----:B------:R-:W-:Y:S01]  /*2c80*/  ULEA UR4, UR4, UR37, 0x3 ;  /* 0x0000002504047291 */ /* 0x000fe2000f8e18ff */
[----:B-1----:R-:W-:-:S04]  /*2c90*/  LOP3.LUT R3, R12, UR7, RZ, 0x3c, !PT ;  /* 0x000000070c037c12 */ /* 0x002fc8000f8e3cff */
[----:B------:R-:W-:-:S04]  /*2ca0*/  SHF.L.U32 R0, R3, 0x1f, RZ ;  /* 0x0000001f03007819 */ /* 0x000fc800000006ff */
[----:B------:R-:W1:Y:S02]  /*2cb0*/  SYNCS.PHASECHK.TRANS64 P0, [UR4+0xe0], R0 ;  /* 0x0000e000ff0075a7 */ /* 0x000e640008001004 */
[----:B-1----:R-:W-:Y:S05]  /*2cc0*/  @P0 EXIT ;  /* 0x000000000000094d */ /* 0x002fea0003800000 */
[----:B------:R-:W-:Y:S02]  /*2cd0*/  SHF.L.U32 R3, R3, 0x1f, RZ ;  /* 0x0000001f03037819 */ /* 0x000fe400000006ff */
[----:B------:R-:W-:-:S07]  /*2ce0*/  MOV R0, UR4 ;  /* 0x0000000400007c02 */ /* 0x000fce0008000f00 */
.L_x_51:
[----:B-1----:R1:W2:Y:S02]  /*2cf0*/  SYNCS.PHASECHK.TRANS64.TRYWAIT P0, [R0+URZ+0xe0], R3 ;  /* 0x0000e003000075a7 */ /* 0x0022a400080011ff */
[----:B--2---:R-:W-:Y:S05]  /*2d00*/  @!P0 NANOSLEEP.SYNCS 0x989680 ;  /* 0x009896800000895d */ /* 0x004fea0003900000 */
[----:B------:R-:W2:Y:S02]  /*2d10*/  @!P0 SYNCS.PHASECHK.TRANS64 P0, [R0+URZ+0xe0], R3 ;  /* 0x0000e003000085a7 */ /* 0x000ea400080010ff */
[----:B--2---:R-:W-:Y:S05]  /*2d20*/  @P0 EXIT ;  /* 0x000000000000094d */ /* 0x004fea0003800000 */
[----:B------:R-:W-:Y:S05]  /*2d30*/  BRA `(.L_x_51) ;  /* 0xfffffffc00ec7947 */ /* 0x000fea000383ffff */
.L_x_44:
[----:B------:R-:W-:-:S09]  /*2d40*/  UISETP.NE.AND UP1, UPT, UR8, URZ, UPT ;  /* 0x000000ff0800728c */ /* 0x000fd2000bf25270 */
[----:B------:R-:W-:Y:S05]  /*2d50*/  BRA.U UP1, `(.L_x_52) ;  /* 0x0000000d01cc7547 */ /* 0x000fea000b800000 */
[----:B------:R-:W-:Y:S01]  /*2d60*/  UMOV UR4, 0x40 ;  /* 0x0000004000047882 */ /* 0x000fe20000000000 */
[----:B------:R-:W-:Y:S01]  /*2d70*/  NOP ;  /* 0x0000000000007918 */ /* 0x000fe20000000000 */
[----:B------:R-:W-:Y:S01]  /*2d80*/  ULEA UR4, UR37, UR4, 0x18 ;  /* 0x0000000425047291 */ /* 0x000fe2000f8ec0ff */
[----:B------:R-:W-:Y:S02]  /*2d90*/  UMOV UR5, 0x400 ;  /* 0x0000040000057882 */ /* 0x000fe40000000000 */
[----:B------:R-:W-:-:S06]  /*2da0*/  ULEA UR37, UR37, UR5, 0x18 ;  /* 0x0000000525257291 */ /* 0x000fcc000f8ec0ff */
[----:B------:R-:W1:Y:S02]  /*2db0*/  LDS.U8 R0, [UR4+0x1c] ;  /* 0x00001c04ff007984 */ /* 0x000e640008000000 */
[----:B-1----:R-:W-:-:S13]  /*2dc0*/  ISETP.NE.AND P0, PT, R0, RZ, PT ;  /* 0x000000ff0000720c */ /* 0x002fda0003f05270 */
[----:B------:R-:W-:Y:S05]  /*2dd0*/  @P0 BRA `(.L_x_53) ;  /* 0x0000000000580947 */ /* 0x000fea0003800000 */
[----:B------:R-:W-:-:S13]  /*2de0*/  ELECT P0, URZ, PT ;  /* 0x0000000000ff782f */ /* 0x000fda0003800000 */
[----:B------:R-:W-:Y:S05]  /*2df0*/  @!P0 BRA `(.L_x_54) ;  /* 0x0000000000608947 */ /* 0x000fea0003800000 */
[----:B------:R-:W-:Y:S01]  /*2e00*/  UMOV UR5, 0x10 ;  /* 0x0000001000057882 */ /* 0x000fe20000000000 */
[----:B------:R-:W-:Y:S01]  /*2e10*/  HFMA2 R0, -RZ, RZ, 0, 5.9604644775390625e-08 ;  /* 0x00000001ff007431 */ /* 0x000fe200000001ff */
[----:B------:R-:W-:-:S03]  /*2e20*/  MOV R2, 0xffff ;  /* 0x0000ffff00027802 */ /* 0x000fc60000000f00 */
[----:B------:R-:W-:Y:S04]  /*2e30*/  DEPBAR.LE SB1, 0x36 ;  /* 0x00009d800000791a */ /* 0x000fe80000000000 */
[----:B------:R-:W1:Y:S02]  /*2e40*/  UTCATOMSWS.FIND_AND_SET.ALIGN UP0, UR5, UR5 ;  /* 0x00000005000575e3 */ /* 0x000e640008000800 */
[----:B-1----:R-:W-:Y:S01]  /*2e50*/  MOV R3, UR5 ;  /* 0x0000000500037c02 */ /* 0x002fe20008000f00 */
[----:B------:R-:W-:Y:S06]  /*2e60*/  BRA.U UP0, `(.L_x_55) ;  /* 0x0000000100187547 */ /* 0x000fec000b800000 */
.L_x_56:
[----:B------:R-:W-:Y:S05]  /*2e70*/  NANOSLEEP 0x64 ;  /* 0x000000640000795d */ /* 0x000fea0003800000 */
[----:B------:R-:W-:-:S05]  /*2e80*/  UMOV UR5, 0x10 ;  /* 0x0000001000057882 */ /* 0x000fca0000000000 */
[----:B------:R-:W-:Y:S04]  /*2e90*/  DEPBAR.LE SB1, 0x36 ;  /* 0x00009d800000791a */ /* 0x000fe80000000000 */
[----:B------:R-:W1:Y:S02]  /*2ea0*/  UTCATOMSWS.FIND_AND_SET.ALIGN UP0, UR5, UR5 ;  /* 0x00000005000575e3 */ /* 0x000e640008000800 */
[----:B-1----:R-:W-:Y:S01]  /*2eb0*/  MOV R3, UR5 ;  /* 0x0000000500037c02 */ /* 0x002fe20008000f00 */
[----:B------:R-:W-:Y:S05]  /*2ec0*/  BRA.U !UP0, `(.L_x_56) ;  /* 0xfffffffd08e87547 */ /* 0x000fea000b83ffff */
.L_x_55:
[-C--:B------:R-:W-:Y:S02]  /*2ed0*/  SHF.L.U32 R2, R2, R3.reuse, RZ ;  /* 0x0000000302027219 */ /* 0x080fe400000006ff */
[----:B------:R-:W-:Y:S01]  /*2ee0*/  SHF.L.U32 R0, R0, R3, RZ ;  /* 0x0000000300007219 */ /* 0x000fe200000006ff */
[----:B------:R-:W-:Y:S02]  /*2ef0*/  IMAD.SHL.U32 R3, R3, 0x20, RZ ;  /* 0x0000002003037824 */ /* 0x000fe400078e00ff */
[----:B------:R1:W-:Y:S04]  /*2f00*/  ATOMS.OR RZ, [UR4+0x14], R2 ;  /* 0x00001402ffff798c */ /* 0x0003e8000b000004 */
[----:B------:R1:W-:Y:S04]  /*2f10*/  ATOMS.OR RZ, [UR4+0x18], R0 ;  /* 0x00001800ffff798c */ /* 0x0003e8000b000004 */
[----:B------:R1:W-:Y:S01]  /*2f20*/  STS [UR37+0x180], R3 ;  /* 0x00018003ff007988 */ /* 0x0003e20008000825 */
[----:B------:R-:W-:Y:S05]  /*2f30*/  BRA `(.L_x_54) ;  /* 0x0000000000107947 */ /* 0x000fea0003800000 */
.L_x_53:
[----:B------:R-:W-:Y:S02]  /*2f40*/  MOV R0, 0xffffffff ;  /* 0xffffffff00007802 */ /* 0x000fe40000000f00 */
[----:B------:R-:W-:-:S03]  /*2f50*/  MOV R2, 0x2f80 ;  /* 0x00002f8000027802 */ /* 0x000fc60000000f00 */
[----:B------:R1:W-:Y:S04]  /*2f60*/  STS [UR37+0x180], R0 ;  /* 0x00018000ff007988 */ /* 0x0003e80008000825 */
[----:B-1-3-5:R-:W-:Y:S05]  /*2f70*/  CALL.REL.NOINC `($__internal_1_$__cuda_sm10x_tcgen05_guardrail_trap_phase_invalid_during_alloc) ;  /* 0x0000005c00c07944 */ /* 0x02afea0003c00000 */
.L_x_54:
[----:B------:R-:W-:Y:S05]  /*2f80*/  WARPSYNC.ALL ;  /* 0x0000000000007948 */ /* 0x000fea0003800000 */
[----:B------:R-:W2:Y:S01]  /*2f90*/  S2UR UR5, SR_CgaCtaId ;  /* 0x00000000000579c3 */ /* 0x000ea20000008800 */
[----:B------:R-:W-:Y:S01]  /*2fa0*/  UMOV UR4, 0x400 ;  /* 0x0000040000047882 */ /* 0x000fe20000000000 */
[----:B------:R-:W-:-:S06]  /*2fb0*/  NOP ;  /* 0x0000000000007918 */ /* 0x000fcc0000000000 */
[----:B------:R-:W-:Y:S06]  /*2fc0*/  BAR.ARV 0x6, 0xa0 ;  /* 0x0182800000007b1d */ /* 0x000fec0000002000 */
[----:B------:R-:W4:Y:S01]  /*2fd0*/  LDCU UR7, c[0x0][0x38c] ;  /* 0x00007180ff0777ac */ /* 0x000f220008000800 */
[----:B------:R-:W-:Y:S01]  /*2fe0*/  IMAD.MOV.U32 R11, RZ, RZ, 0x1 ;  /* 0x00000001ff0b7424 */ /* 0x000fe200078e00ff */
[----:B------:R-:W-:Y:S01]  /*2ff0*/  CS2R R8, SRZ ;  /* 0x0000000000087805 */ /* 0x000fe2000001ff00 */
[----:B------:R-:W-:Y:S01]  /*3000*/  IMAD.MOV.U32 R10, RZ, RZ, RZ ;  /* 0x000000ffff0a7224 */ /* 0x000fe200078e00ff */
[----:B------:R-:W3:Y:S01]  /*3010*/  LDCU UR6, c[0x0][0x38c] ;  /* 0x00007180ff0677ac */ /* 0x000ee20008000800 */
[----:B------:R-:W-:Y:S01]  /*3020*/  UMOV UR15, URZ ;  /* 0x000000ff000f7c82 */ /* 0x000fe20008000000 */
[----:B------:R-:W-:Y:S01]  /*3030*/  UMOV UR14, URZ ;  /* 0x000000ff000e7c82 */ /* 0x000fe20008000000 */
[----:B--2---:R-:W-:Y:S01]  /*3040*/  ULEA UR5, UR5, UR4, 0x18 ;  /* 0x0000000405057291 */ /* 0x004fe2000f8ec0ff */
[----:B------:R-:W-:Y:S01]  /*3050*/  UMOV UR24, 0x0 ;  /* 0x0000000000187882 */ /* 0x000fe20000000000 */
[----:B------:R-:W-:-:S02]  /*3060*/  UMOV UR25, 0x4200010 ;  /* 0x0420001000197882 */ /* 0x000fc40000000000 */
[----:B------:R-:W-:Y:S02]  /*3070*/  UIADD3 UR10, UPT, UPT, UR5, 0x4400, URZ ;  /* 0x00004400050a7890 */ /* 0x000fe4000fffe0ff */
[----:B------:R-:W-:Y:S02]  /*3080*/  UIADD3 UR11, UPT, UPT, UR5, 0x14400, URZ ;  /* 0x00014400050b7890 */ /* 0x000fe4000fffe0ff */
[----:B----4-:R-:W-:Y:S01]  /*3090*/  UIADD3 UR7, UPT, UPT, UR7, 0x3f, URZ ;  /* 0x0000003f07077890 */ /* 0x010fe2000fffe0ff */
[----:B-1----:R-:W1:Y:S01]  /*30a0*/  LDS R0, [UR5+0x180] ;  /* 0x00018005ff007984 */ /* 0x002e620008000800 */
[----:B------:R-:W-:Y:S02]  /*30b0*/  USHF.R.U32.HI UR10, URZ, 0x4, UR10 ;  /* 0x00000004ff0a7899 */ /* 0x000fe4000801160a */
[----:B------:R-:W-:Y:S02]  /*30c0*/  USHF.R.S32.HI UR4, URZ, 0x1f, UR7 ;  /* 0x0000001fff047899 */ /* 0x000fe40008011407 */
[----:B------:R-:W-:-:S02]  /*30d0*/  USHF.R.U32.HI UR11, URZ, 0x4, UR11 ;  /* 0x00000004ff0b7899 */ /* 0x000fc4000801160b */
[----:B------:R-:W-:Y:S02]  /*30e0*/  ULEA.HI UR4, UR4, UR7, URZ, 0x6 ;  /* 0x0000000704047291 */ /* 0x000fe4000f8f30ff */
[----:B------:R-:W-:Y:S02]  /*30f0*/  ULOP3.LUT UR10, UR10, 0x3fff, URZ, 0xc0, !UPT ;  /* 0x00003fff0a0a7892 */ /* 0x000fe4000f8ec0ff */
[----:B------:R-:W-:Y:S02]  /*3100*/  USHF.R.S32.HI UR4, URZ, 0x6, UR4 ;  /* 0x00000006ff047899 */ /* 0x000fe40008011404 */
[----:B------:R-:W-:Y:S02]  /*3110*/  ULOP3.LUT UR11, UR11, 0x3fff, URZ, 0xc0, !UPT ;  /* 0x00003fff0b0b7892 */ /* 0x000fe4000f8ec0ff */
[----:B------:R-:W-:Y:S01]  /*3120*/  UISETP.LT.AND UP0, UPT, UR4, 0x1, UPT ;  /* 0x000000010400788c */ /* 0x000fe2000bf01270 */
[----:B------:R-:W-:Y:S01]  /*3130*/  UMOV UR22, 0x0 ;  /* 0x0000000000167882 */ /* 0x000fe20000000000 */
[----:B------:R-:W-:-:S02]  /*3140*/  UMOV UR23, 0x4200010 ;  /* 0x0420001000177882 */ /* 0x000fc40000000000 */
[----:B------:R-:W-:Y:S02]  /*3150*/  USEL UR9, UR4, 0x1, !UP0 ;  /* 0x0000000104097887 */ /* 0x000fe4000c000000 */
[----:B------:R-:W-:Y:S02]  /*3160*/  ULOP3.LUT UR10, UR10, 0x10000, URZ, 0xfc, !UPT ;  /* 0x000100000a0a7892 */ /* 0x000fe4000f8efcff */
[----:B------:R-:W-:Y:S02]  /*3170*/  ULOP3.LUT UR11, UR11, 0x10000, URZ, 0xfc, !UPT ;  /* 0x000100000b0b7892 */ /* 0x000fe4000f8efcff */
[----:B------:R-:W-:Y:S02]  /*3180*/  UIADD3 UR9, UPT, UPT, -UR9, URZ, URZ ;  /* 0x000000ff09097290 */ /* 0x000fe4000fffe1ff */
[----:B---3--:R-:W-:Y:S01]  /*3190*/  UISETP.GE.AND UP3, UPT, UR6, 0x1, UPT ;  /* 0x000000010600788c */ /* 0x008fe2000bf66270 */
[----:B------:R-:W-:Y:S01]  /*31a0*/  UMOV UR20, 0x0 ;  /* 0x0000000000147882 */ /* 0x000fe20000000000 */
[----:B------:R-:W-:Y:S01]  /*31b0*/  UMOV UR21, 0x4200010 ;  /* 0x0420001000157882 */ /* 0x000fe20000000000 */
[----:B------:R-:W-:Y:S01]  /*31c0*/  UMOV UR18, 0x0 ;  /* 0x0000000000127882 */ /* 0x000fe20000000000 */
[----:B------:R-:W-:Y:S01]  /*31d0*/  UMOV UR19, 0x4200010 ;  /* 0x0420001000137882 */ /* 0x000fe20000000000 */
[----:B-1----:R-:W-:-:S15]  /*31e0*/  R2UR UR16, R0 ;  /* 0x00000000001072ca */ /* 0x002fde00000e0000 */
.L_x_63:
[----:B------:R-:W-:Y:S02]  /*31f0*/  LEA R0, R10, UR5, 0x3 ;  /* 0x000000050a007c11 */ /* 0x000fe4000f8e18ff */
[----:B------:R-:W-:Y:S02]  /*3200*/  SHF.L.U32 R5, R9, 0x1f, RZ ;  /* 0x0000001f09057819 */ /* 0x000fe400000006ff */
[----:B------:R-:W-:Y:S01]  /*3210*/  PLOP3.LUT P0, PT, PT, PT, UP3, 0x80, 0x8 ;  /* 0x000000000008781c */ /* 0x000fe20003f0f038 */
[----:B------:R-:W-:Y:S01]  /*3220*/  VIADD R3, R0, 0xe0 ;  /* 0x000000e000037836 */ /* 0x000fe20000000000 */
[----:B-1----:R-:W1:Y:S02]  /*3230*/  SYNCS.PHASECHK.TRANS64.TRYWAIT P1, [R0+URZ+0xd0], R5 ;  /* 0x0000d005000075a7 */ /* 0x002e6400080211ff */
[----:B-1-3--:R-:W-:Y:S09]  /*3240*/  @!P1 BRA `(.L_x_57) ;  /* 0x00000054000c9947 */ /* 0x00aff20003800000 */
.L_x_158:
[----:B------:R-:W-:Y:S01]  /*3250*/  LEA R4, R10, UR5, 0x4 ;  /* 0x000000050a047c11 */ /* 0x000fe2000f8e20ff */
[----:B------:R-:W-:Y:S01]  /*3260*/  @UP3 ULEA UR6, UR14, UR5, 0x3 ;  /* 0x000000050e063291 */ /* 0x000fe2000f8e18ff */
[----:B------:R-:W-:Y:S01]  /*3270*/  PLOP3.LUT P2, PT, PT, PT, PT, 0x80, 0x8 ;  /* 0x000000000008781c */ /* 0x000fe20003f4f070 */
[----:B------:R-:W-:Y:S01]  /*3280*/  ULEA UR7, UR15, UR5, 0x3 ;  /* 0x000000050f077291 */ /* 0x000fe2000f8e18ff */
[----:B------:R-:W-:Y:S02]  /*3290*/  PRMT R3, RZ, 0x654, R3 ;  /* 0x00000654ff037816 */ /* 0x000fe40000000003 */
[----:B-1----:R-:W1:Y:S01]  /*32a0*/  LDS.128 R4, [R4+0x160] ;  /* 0x0001600004047984 */ /* 0x002e620000000c00 */
[----:B------:R-:W-:Y:S02]  /*32b0*/  @P0 SHF.L.U32 R2, R8, 0x1f, RZ ;  /* 0x0000001f08020819 */ /* 0x000fe400000006ff */
[----:B------:R-:W-:Y:S01]  /*32c0*/  SHF.L.U32 R0, R11, 0x1f, RZ ;  /* 0x0000001f0b007819 */ /* 0x000fe200000006ff */
[----:B------:R-:W-:Y:S01]  /*32d0*/  @!PT LDS RZ, [RZ] ;  /* 0x00000000fffff984 */ /* 0x000fe20000000800 */
[----:B------:R-:W-:Y:S01]  /*32e0*/  @!PT LDS RZ, [RZ] ;  /* 0x00000000fffff984 */ /* 0x000fe20000000800 */
[----:B------:R-:W-:Y:S01]  /*32f0*/  @!PT LDS RZ, [RZ] ;  /* 0x00000000fffff984 */ /* 0x000fe20000000800 */
[----:B------:R-:W-:Y:S01]  /*3300*/  @!PT LDS RZ, [RZ] ;  /* 0x00000000fffff984 */ /* 0x000fe20000000800 */
[----:B------:R2:W-:Y:S06]  /*3310*/  MEMBAR.ALL.CTA ;  /* 0x0000000000007992 */ /* 0x0005ec0000008000 */
[----:B--2---:R-:W2:Y:S02]  /*3320*/  FENCE.VIEW.ASYNC.S ;  /* 0x00000000000073c6 */ /* 0x004ea40000000000 */
[----:B--2---:R2:W-:Y:S01]  /*3330*/  SYNCS.ARRIVE.TRANS64.RED.A1T0 RZ, [R3+URZ], RZ ;  /* 0x000000ff03ff79a7 */ /* 0x0045e200081004ff */
[----:B------:R2:W3:Y:S01]  /*3340*/  @P0 SYNCS.PHASECHK.TRANS64.TRYWAIT P2, [UR6], R2 ;  /* 0x00000002ff0005a7 */ /* 0x0004e20008041106 */
[----:B------:R-:W-:Y:S01]  /*3350*/  ULEA.HI UR6, UR15, UR15, URZ, 0x1 ;  /* 0x0000000f0f067291 */ /* 0x000fe2000f8f08ff */
[----:B-1----:R-:W-:-:S03]  /*3360*/  LOP3.LUT P1, RZ, R6, 0x1, RZ, 0xc0, !PT ;  /* 0x0000000106ff7812 */ /* 0x002fc6000782c0ff */
[----:B------:R-:W-:Y:S02]  /*3370*/  USHF.L.U32 UR8, UR6, 0x6, URZ ;  /* 0x0000000606087899 */ /* 0x000fe400080006ff */
[----:B------:R-:W-:Y:S02]  /*3380*/  ULOP3.LUT UR6, UR6, 0xffe, URZ, 0xc0, !UPT ;  /* 0x00000ffe06067892 */ /* 0x000fe4000f8ec0ff */
[----:B------:R-:W-:Y:S02]  /*3390*/  ULOP3.LUT UR8, UR8, 0xffffff80, URZ, 0xc0, !UPT ;  /* 0xffffff8008087892 */ /* 0x000fe4000f8ec0ff */
[----:B------:R-:W-:Y:S02]  /*33a0*/  UIADD3 UR6, UPT, UPT, -UR6, UR15, URZ ;  /* 0x0000000f06067290 */ /* 0x000fe4000fffe1ff */
[----:B------:R-:W-:Y:S01]  /*33b0*/  UIADD3 UR8, UPT, UPT, UR16, UR8, URZ ;  /* 0x0000000810087290 */ /* 0x000fe2000fffe0ff */
[----:B------:R-:W1:Y:S03]  /*33c0*/  SYNCS.PHASECHK.TRANS64.TRYWAIT P0, [UR7+0x110], R0 ;  /* 0x00011000ff0075a7 */ /* 0x000e660008001107 */
[----:B------:R-:W-:Y:S01]  /*33d0*/  ULEA UR8, UR6, UR8, 0x14 ;  /* 0x0000000806087291 */ /* 0x000fe2000f8ea0ff */
[----:B-123--:R-:W-:Y:S11]  /*33e0*/  @!P0 BRA `(.L_x_58) ;  /* 0x0000005000b88947 */ /* 0x00eff60003800000 */
.L_x_160:
[----:B------:R-:W-:Y:S01]  /*33f0*/  IADD3 R10, PT, PT, R10, 0x1, RZ ;  /* 0x000000010a0a7810 */ /* 0x000fe20007ffe0ff */
[----:B------:R-:W-:Y:S06]  /*3400*/  BRA.U !UP3, `(.L_x_59) ;  /* 0x000000010bc07547 */ /* 0x000fec000b800000 */
[----:B------:R-:W-:Y:S01]  /*3410*/  UPLOP3.LUT UP4, UPT, UPT, UPT, UPT, 0x40, 0x4 ;  /* 0x000000000004789c */ /* 0x000fe20003f8e870 */
[----:B------:R-:W-:Y:S01]  /*3420*/  UMOV UR13, UR9 ;  /* 0x00000009000d7c82 */ /* 0x000fe20008000000 */
[----:B------:R-:W-:Y:S01]  /*3430*/  UMOV UR12, UR4 ;  /* 0x00000004000c7c82 */ /* 0x000fe20008000000 */
[----:B------:R-:W-:-:S08]  /*3440*/  UMOV UR17, UR14 ;  /* 0x0000000e00117c82 */ /* 0x000fd00008000000 */
.L_x_62:
[----:B------:R-:W-:Y:S02]  /*3450*/  UIADD3 UR13, UPT, UPT, UR13, 0x1, URZ ;  /* 0x000000010d0d7890 */ /* 0x000fe4000fffe0ff */
[----:B--2---:R-:W-:Y:S02]  /*3460*/  ULEA UR6, UR17, UR5, 0x3 ;  /* 0x0000000511067291 */ /* 0x004fe4000f8e18ff */
[----:B------:R-:W-:Y:S01]  /*3470*/  UISETP.NE.AND UP0, UPT, UR13, URZ, UPT ;  /* 0x000000ff0d00728c */ /* 0x000fe2000bf05270 */
[----:B---3--:R-:W-:Y:S10]  /*3480*/  @P2 BRA `(.L_x_60) ;  /* 0x00000000000c2947 */ /* 0x008ff40003800000 */
[----:B-1----:R-:W-:Y:S04]  /*3490*/  SHF.L.U32 R3, R8, 0x1f, RZ ;  /* 0x0000001f08037819 */ /* 0x002fe800000006ff */
[----:B------:R-:W1:Y:S02]  /*34a0*/  SYNCS.PHASECHK.TRANS64.TRYWAIT P0, [UR6], R3 ;  /* 0x00000003ff0075a7 */ /* 0x000e640008001106 */
[----:B-1----:R-:W-:Y:S05]  /*34b0*/  @!P0 BRA `(.L_x_61) ;  /* 0x00000050009c8947 */ /* 0x002fea0003800000 */
.L_x_60:
[----:B------:R-:W-:Y:S01]  /*34c0*/  UISETP.NE.AND UP1, UPT, UR12, 0x1, UPT ;  /* 0x000000010c00788c */ /* 0x000fe2000bf25270 */
[----:B------:R-:W-:Y:S01]  /*34d0*/  PLOP3.LUT P2, PT, PT, PT, PT, 0x80, 0x8 ;  /* 0x000000000008781c */ /* 0x000fe20003f4f070 */
[----:B------:R-:W-:Y:S02]  /*34e0*/  UIADD3 UR14, UPT, UPT, UR17, 0x1, URZ ;  /* 0x00000001110e7890 */ /* 0x000fe4000fffe0ff */
[----:B------:R-:W-:Y:S02]  /*34f0*/  ULEA UR28, UR17, UR11, 0xa ;  /* 0x0000000b111c7291 */ /* 0x000fe4000f8e50ff */
[----:B------:R-:W-:Y:S01]  /*3500*/  UISETP.NE.AND UP2, UPT, UR14, 0x8, UPT ;  /* 0x000000080e00788c */ /* 0x000fe2000bf45270 */
[----:B------:R-:W-:Y:S01]  /*3510*/  PLOP3.LUT P0, PT, PT, PT, UP1, 0x80, 0x8 ;  /* 0x000000000008781c */ /* 0x000fe20003f0f018 */
[----:B------:R-:W-:Y:S02]  /*3520*/  UIADD3 UR40, UPT, UPT, UR28, 0x2, URZ ;  /* 0x000000021c287890 */ /* 0x000fe4000fffe0ff */
[----:B------:R-:W-:Y:S02]  /*3530*/  USEL UR27, URZ, 0x1, UP2 ;  /* 0x00000001ff1b7887 */ /* 0x000fe40009000000 */
[----:B------:R-:W-:Y:S02]  /*3540*/  USEL UR14, UR14, URZ, UP2 ;  /* 0x000000ff0e0e7287 */ /* 0x000fe40009000000 */
[----:B------:R-:W-:Y:S02]  /*3550*/  UIADD3 UR36, UPT, UPT, UR28, 0x4, URZ ;  /* 0x000000041c247890 */ /* 0x000fe4000fffe0ff */
[----:B------:R-:W-:Y:S01]  /*3560*/  @UP1 ULEA UR26, UR14, UR5, 0x3 ;  /* 0x000000050e1a1291 */ /* 0x000fe2000f8e18ff */
[----:B------:R-:W-:Y:S01]  /*3570*/  LOP3.LUT R8, R8, UR27, RZ, 0x3c, !PT ;  /* 0x0000001b08087c12 */ /* 0x000fe2000f8e3cff */
[----:B------:R-:W-:Y:S02]  /*3580*/  UIADD3 UR32, UPT, UPT, UR28, 0x6, URZ ;  /* 0x000000061c207890 */ /* 0x000fe4000fffe0ff */
[----:B------:R-:W-:Y:S01]  /*3590*/  UIADD3 UR6, UPT, UPT, UR6, 0x40, URZ ;  /* 0x0000004006067890 */ /* 0x000fe2000fffe0ff */
[----:B-1----:R-:W-:Y:S01]  /*35a0*/  @P0 SHF.L.U32 R0, R8, 0x1f, RZ ;  /* 0x0000001f08000819 */ /* 0x002fe200000006ff */
[----:B------:R-:W-:Y:S01]  /*35b0*/  UIADD3 UR12, UPT, UPT, UR12, -0x1, URZ ;  /* 0xffffffff0c0c7890 */ /* 0x000fe2000fffe0ff */
[----:B------:R-:W-:Y:S02]  /*35c0*/  UMOV UR29, 0x40004040 ;  /* 0x40004040001d7882 */ /* 0x000fe40000000000 */
[----:B------:R2:W3:Y:S01]  /*35d0*/  @P0 SYNCS.PHASECHK.TRANS64.TRYWAIT P2, [UR26], R0 ;  /* 0x00000000ff0005a7 */ /* 0x0004e2000804111a */
[----:B------:R-:W-:Y:S01]  /*35e0*/  ULEA UR26, UR17, UR10, 0x9 ;  /* 0x0000000a111a7291 */ /* 0x000fe2000f8e48ff */
[----:B------:R-:W-:Y:S01]  /*35f0*/  UMOV UR27, 0x40004040 ;  /* 0x40004040001b7882 */ /* 0x000fe20000000000 */
[----:B------:R-:W-:Y:S02]  /*3600*/  UMOV UR41, 0x40004040 ;  /* 0x4000404000297882 */ /* 0x000fe40000000000 */
[----:B------:R-:W-:Y:S02]  /*3610*/  UIADD3 UR38, UPT, UPT, UR26, 0x2, URZ ;  /* 0x000000021a267890 */ /* 0x000fe4000fffe0ff */
[----:B------:R-:W-:Y:S02]  /*3620*/  UIADD3 UR34, UPT, UPT, UR26, 0x4, URZ ;  /* 0x000000041a227890 */ /* 0x000fe4000fffe0ff */
[----:B------:R-:W-:Y:S01]  /*3630*/  UIADD3 UR30, UPT, UPT, UR26, 0x6, URZ ;  /* 0x000000061a1e7890 */ /* 0x000fe2000fffe0ff */
[----:B------:R2:W-:Y:S01]  /*3640*/  UTCHMMA gdesc[UR26], gdesc[UR28], tmem[UR8], tmem[UR24], idesc[UR25], UP4 ;  /* 0x00ff181c1a0075ea */ /* 0x0005e2000a000008 */
[----:B------:R-:W-:Y:S01]  /*3650*/  UPLOP3.LUT UP4, UPT, UPT, UPT, UPT, 0x80, 0x8 ;  /* 0x000000000008789c */ /* 0x000fe20003f8f070 */
[----:B------:R-:W-:Y:S01]  /*3660*/  UMOV UR39, 0x40004040 ;  /* 0x4000404000277882 */ /* 0x000fe20000000000 */
[----:B------:R-:W-:Y:S01]  /*3670*/  UMOV UR37, 0x40004040 ;  /* 0x4000404000257882 */ /* 0x000fe20000000000 */
[----:B------:R2:W-:Y:S01]  /*3680*/  UTCHMMA gdesc[UR38], gdesc[UR40], tmem[UR8], tmem[UR22], idesc[UR23], UPT ;  /* 0x00ff1628260075ea */ /* 0x0005e2000b800008 */
[----:B------:R-:W-:Y:S01]  /*3690*/  UMOV UR35, 0x40004040 ;  /* 0x4000404000237882 */ /* 0x000fe20000000000 */
[----:B------:R-:W-:Y:S01]  /*36a0*/  UMOV UR33, 0x40004040 ;  /* 0x4000404000217882 */ /* 0x000fe20000000000 */
[----:B------:R-:W-:Y:S01]  /*36b0*/  UMOV UR31, 0x40004040 ;  /* 0x40004040001f7882 */ /* 0x000fe20000000000 */
[----:B------:R2:W-:Y:S01]  /*36c0*/  UTCHMMA gdesc[UR34], gdesc[UR36], tmem[UR8], tmem[UR20], idesc[UR21], UPT ;  /* 0x00ff1424220075ea */ /* 0x0005e2000b800008 */
[----:B------:R2:W-:Y:S01]  /*36d0*/  UTCHMMA gdesc[UR30], gdesc[UR32], tmem[UR8], tmem[UR18], idesc[UR19], UPT ;  /* 0x00ff12201e0075ea */ /* 0x0005e2000b800008 */
[----:B------:R2:W-:Y:S01]  /*36e0*/  UTCBAR [UR6], URZ ;  /* 0x000000ff060073e9 */ /* 0x0005e200080000ff */
[----:B------:R-:W-:Y:S01]  /*36f0*/  UMOV UR17, UR14 ;  /* 0x0000000e00117c82 */ /* 0x000fe20008000000 */
[----:B------:R-:W-:Y:S05]  /*3700*/  BRA.U UP0, `(.L_x_62) ;  /* 0xfffffffd00507547 */ /* 0x000fea000b83ffff */
.L_x_59:
[----:B------:R-:W-:Y:S01]  /*3710*/  UIADD3 UR15, UPT, UPT, UR15, 0x1, URZ ;  /* 0x000000010f0f7890 */ /* 0x000fe2000fffe0ff */
[C---:B------:R-:W-:Y:S01]  /*3720*/  ISETP.NE.AND P0, PT, R10.reuse, 0x2, PT ;  /* 0x000000020a00780c */ /* 0x040fe20003f05270 */
[----:B------:R-:W-:Y:S02]  /*3730*/  UIADD3 UR7, UPT, UPT, UR7, 0xf0, URZ ;  /* 0x000000f007077890 */ /* 0x000fe4000fffe0ff */
[----:B------:R-:W-:Y:S01]  /*3740*/  UISETP.NE.AND UP0, UPT, UR15, 0x4, UPT ;  /* 0x000000040f00788c */ /* 0x000fe2000bf05270 */
[----:B-12---:R-:W-:Y:S02]  /*3750*/  SEL R0, RZ, 0x1, P0 ;  /* 0x00000001ff007807 */ /* 0x006fe40000000000 */
[----:B------:R-:W-:Y:S01]  /*3760*/  SEL R10, R10, RZ, P0 ;  /* 0x000000ff0a0a7207 */ /* 0x000fe20000000000 */
[----:B------:R-:W-:Y:S01]  /*3770*/  USEL UR6, URZ, 0x1, UP0 ;  /* 0x00000001ff067887 */ /* 0x000fe20008000000 */
[----:B------:R-:W-:Y:S01]  /*3780*/  LOP3.LUT R9, R9, R0, RZ, 0x3c, !PT ;  /* 0x0000000009097212 */ /* 0x000fe200078e3cff */
[----:B------:R-:W-:Y:S01]  /*3790*/  USEL UR15, UR15, URZ, UP0 ;  /* 0x000000ff0f0f7287 */ /* 0x000fe20008000000 */
[----:B------:R1:W-:Y:S03]  /*37a0*/  UTCBAR [UR7], URZ ;  /* 0x000000ff070073e9 */ /* 0x0003e600080000ff */
[----:B------:R-:W-:Y:S01]  /*37b0*/  LOP3.LUT R11, R11, UR6, RZ, 0x3c, !PT ;  /* 0x000000060b0b7c12 */ /* 0x000fe2000f8e3cff */
[----:B------:R-:W-:Y:S07]  /*37c0*/  @P1 BRA `(.L_x_63) ;  /* 0xfffffff800881947 */ /* 0x000fee000383ffff */
[----:B------:R-:W2:Y:S01]  /*37d0*/  S2UR UR4, SR_CgaCtaId ;  /* 0x00000000000479c3 */ /* 0x000ea20000008800 */
[----:B------:R-:W-:Y:S01]  /*37e0*/  ELECT P0, URZ, PT ;  /* 0x0000000000ff782f */ /* 0x000fe20003800000 */
[----:B------:R-:W-:Y:S01]  /*37f0*/  IMAD.MOV.U32 R0, RZ, RZ, 0x1 ;  /* 0x00000001ff007424 */ /* 0x000fe200078e00ff */
[----:B------:R-:W-:Y:S01]  /*3800*/  UIADD3 UR5, UPT, UPT, UR5, 0x110, URZ ;  /* 0x0000011005057890 */ /* 0x000fe2000fffe0ff */
[----:B------:R-:W-:Y:S01]  /*3810*/  SHF.L.U32 R3, R11, 0x1f, RZ ;  /* 0x0000001f0b037819 */ /* 0x000fe200000006ff */
[----:B------:R-:W-:-:S03]  /*3820*/  UMOV UR6, 0x40 ;  /* 0x0000004000067882 */ /* 0x000fc60000000000 */
[----:B------:R-:W-:Y:S01]  /*3830*/  UVIRTCOUNT.DEALLOC.SMPOOL 0x80 ;  /* 0x000000800000784c */ /* 0x000fe20000000000 */
[----:B--2---:R-:W-:Y:S02]  /*3840*/  ULEA UR4, UR4, UR6, 0x18 ;  /* 0x0000000604047291 */ /* 0x004fe4000f8ec0ff */
[----:B------:R-:W-:-:S07]  /*3850*/  ULEA UR6, UR15, UR5, 0x3 ;  /* 0x000000050f067291 */ /* 0x000fce000f8e18ff */
[----:B------:R2:W-:Y:S02]  /*3860*/  @P0 STS.U8 [UR4+0x1c], R0 ;  /* 0x00001c00ff000988 */ /* 0x0005e40008000004 */
[----:B------:R-:W4:Y:S02]  /*3870*/  SYNCS.PHASECHK.TRANS64.TRYWAIT P0, [UR6], R3 ;  /* 0x00000003ff0075a7 */ /* 0x000f240008001106 */
[----:B--2-4-:R-:W-:Y:S05]  /*3880*/  @!P0 BRA `(.L_x_64) ;  /* 0x0000004c00c08947 */ /* 0x014fea0003800000 */
.L_x_163:
[----:B-1----:R-:W-:-:S04]  /*3890*/  UIADD3 UR7, UPT, UPT, UR15, 0x1, URZ ;  /* 0x000000010f077890 */ /* 0x002fc8000fffe0ff */
[----:B------:R-:W-:-:S04]  /*38a0*/  UISETP.NE.AND UP0, UPT, UR7, 0x4, UPT ;  /* 0x000000040700788c */ /* 0x000fc8000bf05270 */
[----:B------:R-:W-:Y:S02]  /*38b0*/  USEL UR8, URZ, 0x1, UP0 ;  /* 0x00000001ff087887 */ /* 0x000fe40008000000 */
[----:B------:R-:W-:-:S04]  /*38c0*/  USEL UR7, UR7, URZ, UP0 ;  /* 0x000000ff07077287 */ /* 0x000fc80008000000 */
[----:B------:R-:W-:Y:S01]  /*38d0*/  ULEA UR6, UR7, UR5, 0x3 ;  /* 0x0000000507067291 */ /* 0x000fe2000f8e18ff */
[----:B------:R-:W-:-:S04]  /*38e0*/  LOP3.LUT R2, R11, UR8, RZ, 0x3c, !PT ;  /* 0x000000080b027c12 */ /* 0x000fc8000f8e3cff */
[----:B--2---:R-:W-:-:S04]  /*38f0*/  SHF.L.U32 R3, R2, 0x1f, RZ ;  /* 0x0000001f02037819 */ /* 0x004fc800000006ff */
[----:B------:R-:W1:Y:S02]  /*3900*/  SYNCS.PHASECHK.TRANS64.TRYWAIT P0, [UR6], R3 ;  /* 0x00000003ff0075a7 */ /* 0x000e640008001106 */
[----:B-1----:R-:W-:Y:S05]  /*3910*/  @!P0 BRA `(.L_x_65) ;  /* 0x0000004c00b48947 */ /* 0x002fea0003800000 */
.L_x_165:
        /* <DEDUP_REMOVED lines=9> */
.L_x_167:
[----:B------:R-:W-:-:S04]  /*39b0*/  UIADD3 UR7, UPT, UPT, UR7, 0x1, URZ ;  /* 0x0000000107077890 */ /* 0x000fc8000fffe0ff */
[----:B------:R-:W-:-:S04]  /*39c0*/  UISETP.NE.AND UP0, UPT, UR7, 0x4, UPT ;  /* 0x000000040700788c */ /* 0x000fc8000bf05270 */
[----:B------:R-:W-:Y:S02]  /*39d0*/  USEL UR6, URZ, 0x1, UP0 ;  /* 0x00000001ff067887 */ /* 0x000fe40008000000 */
[----:B------:R-:W-:-:S04]  /*39e0*/  USEL UR7, UR7, URZ, UP0 ;  /* 0x000000ff07077287 */ /* 0x000fc80008000000 */
[----:B------:R-:W-:Y:S01]  /*39f0*/  ULEA UR7, UR7, UR5, 0x3 ;  /* 0x0000000507077291 */ /* 0x000fe2000f8e18ff */
[----:B-1----:R-:W-:-:S04]  /*3a00*/  LOP3.LUT R3, R2, UR6, RZ, 0x3c, !PT ;  /* 0x0000000602037c12 */ /* 0x002fc8000f8e3cff */
[----:B------:R-:W-:-:S04]  /*3a10*/  SHF.L.U32 R3, R3, 0x1f, RZ ;  /* 0x0000001f03037819 */ /* 0x000fc800000006ff */
[----:B------:R-:W1:Y:S02]  /*3a20*/  SYNCS.PHASECHK.TRANS64.TRYWAIT P0, [UR7], R3 ;  /* 0x00000003ff0075a7 */ /* 0x000e640008001107 */
[----:B-1----:R-:W-:Y:S05]  /*3a30*/  @!P0 BRA `(.L_x_67) ;  /* 0x0000004c009c8947 */ /* 0x002fea0003800000 */
.L_x_169:
[----:B------:R-:W-:Y:S01]  /*3a40*/  NOP ;  /* 0x0000000000007918 */ /* 0x000fe20000000000 */
[----:B-1----:R-:W1:Y:S01]  /*3a50*/  LDS R0, [UR4+0x14] ;  /* 0x00001404ff007984 */ /* 0x002e620008000800 */
[----:B------:R-:W-:Y:S01]  /*3a60*/  ULOP3.LUT UR6, UR16, 0xffff, URZ, 0xc0, !UPT ;  /* 0x0000ffff10067892 */ /* 0x000fe2000f8ec0ff */
[----:B------:R-:W-:Y:S01]  /*3a70*/  UMOV UR8, 0xffff ;  /* 0x0000ffff00087882 */ /* 0x000fe20000000000 */
[----:B------:R-:W-:Y:S02]  /*3a80*/  UMOV UR5, 0x1 ;  /* 0x0000000100057882 */ /* 0x000fe40000000000 */
[----:B------:R-:W-:-:S04]  /*3a90*/  USHF.R.U32.HI UR6, URZ, 0x5, UR6 ;  /* 0x00000005ff067899 */ /* 0x000fc80008011606 */
[----:B------:R-:W-:Y:S02]  /*3aa0*/  USHF.L.U32 UR8, UR8, UR6, URZ ;  /* 0x0000000608087299 */ /* 0x000fe400080006ff */
[----:B------:R-:W-:-:S04]  /*3ab0*/  USHF.L.U32 UR5, UR5, UR6, URZ ;  /* 0x0000000605057299 */ /* 0x000fc800080006ff */
[----:B-1----:R-:W-:-:S04]  /*3ac0*/  LOP3.LUT R0, R0, UR8, RZ, 0xc0, !PT ;  /* 0x0000000800007c12 */ /* 0x002fc8000f8ec0ff */
[----:B------:R-:W-:-:S13]  /*3ad0*/  ISETP.NE.AND P0, PT, R0, UR8, PT ;  /* 0x0000000800007c0c */ /* 0x000fda000bf05270 */
[----:B------:R-:W-:Y:S05]  /*3ae0*/  @P0 BRA `(.L_x_68) ;  /* 0x0000000000580947 */ /* 0x000fea0003800000 */
[----:B------:R-:W1:Y:S02]  /*3af0*/  LDS R0, [UR4+0x18] ;  /* 0x00001804ff007984 */ /* 0x000e640008000800 */
[----:B-1----:R-:W-:-:S04]  /*3b00*/  LOP3.LUT R0, R0, UR5, RZ, 0xc0, !PT ;  /* 0x0000000500007c12 */ /* 0x002fc8000f8ec0ff */
[----:B------:R-:W-:-:S13]  /*3b10*/  ISETP.NE.AND P0, PT, R0, UR5, PT ;  /* 0x0000000500007c0c */ /* 0x000fda000bf05270 */
[----:B------:R-:W-:Y:S05]  /*3b20*/  @P0 BRA `(.L_x_69) ;  /* 0x00000000003c0947 */ /* 0x000fea0003800000 */
[----:B------:R-:W1:Y:S01]  /*3b30*/  S2R R2, SR_LANEID ;  /* 0x0000000000027919 */ /* 0x000e620000000000 */
[----:B------:R-:W-:Y:S01]  /*3b40*/  ULOP3.LUT UR8, URZ, UR8, URZ, 0x33, !UPT ;  /* 0x00000008ff087292 */ /* 0x000fe2000f8e33ff */
[----:B------:R-:W-:Y:S01]  /*3b50*/  LOP3.LUT R4, RZ, UR5, RZ, 0x33, !PT ;  /* 0x00000005ff047c12 */ /* 0x000fe2000f8e33ff */
[----:B------:R-:W-:Y:S02]  /*3b60*/  VOTEU.ANY UR7, UPT, PT ;  /* 0x0000000000077886 */ /* 0x000fe400038e0100 */
[----:B------:R-:W-:Y:S01]  /*3b70*/  UFLO.U32 UR7, UR7 ;  /* 0x00000007000772bd */ /* 0x000fe200080e0000 */
[----:B------:R-:W2:Y:S01]  /*3b80*/  REDUX UR5, R4 ;  /* 0x00000000040573c4 */ /* 0x000ea20000000000 */
[----:B------:R-:W-:-:S06]  /*3b90*/  IMAD.U32 R0, RZ, RZ, UR8 ;  /* 0x00000008ff007e24 */ /* 0x000fcc000f8e00ff */
[----:B------:R4:W-:Y:S01]  /*3ba0*/  UTCATOMSWS.AND URZ, UR8 ;  /* 0x0000000800ff79e3 */ /* 0x0009e20008000000 */
[----:B------:R-:W3:Y:S01]  /*3bb0*/  REDUX UR6, R0 ;  /* 0x00000000000673c4 */ /* 0x000ee20000000000 */
[----:B-1----:R-:W-:Y:S01]  /*3bc0*/  ISETP.EQ.U32.AND P0, PT, R2, UR7, PT ;  /* 0x0000000702007c0c */ /* 0x002fe2000bf02070 */
[----:B--2---:R-:W-:Y:S01]  /*3bd0*/  IMAD.U32 R2, RZ, RZ, UR5 ;  /* 0x00000005ff027e24 */ /* 0x004fe2000f8e00ff */
[----:B---3--:R-:W-:-:S11]  /*3be0*/  MOV R3, UR6 ;  /* 0x0000000600037c02 */ /* 0x008fd60008000f00 */
[----:B------:R4:W-:Y:S04]  /*3bf0*/  @P0 ATOMS.AND RZ, [UR4+0x14], R3 ;  /* 0x00001403ffff098c */ /* 0x0009e8000a800004 */
[----:B------:R4:W-:Y:S01]  /*3c00*/  @P0 ATOMS.AND RZ, [UR4+0x18], R2 ;  /* 0x00001802ffff098c */ /* 0x0009e2000a800004 */
[----:B------:R-:W-:Y:S05]  /*3c10*/  BRA `(.L_x_70) ;  /* 0x0000000000147947 */ /* 0x000fea0003800000 */
.L_x_69:
[----:B------:R-:W-:Y:S02]  /*3c20*/  MOV R2, 0x3c40 ;  /* 0x00003c4000027802 */ /* 0x000fe40000000f00 */
[----:B---3-5:R-:W-:Y:S05]  /*3c30*/  CALL.REL.NOINC `($__internal_0_$__cuda_sm10x_tcgen05_guardrail_trap_col_being_dealloced_not_returned_by_alloc) ;  /* 0x0000005000847944 */ /* 0x028fea0003c00000 */
[----:B------:R-:W-:Y:S05]  /*3c40*/  BRA `(.L_x_70) ;  /* 0x0000000000087947 */ /* 0x000fea0003800000 */
.L_x_68:
[----:B------:R-:W-:Y:S02]  /*3c50*/  MOV R2, 0x3c70 ;  /* 0x00003c7000027802 */ /* 0x000fe40000000f00 */
[----:B---3-5:R-:W-:Y:S05]  /*3c60*/  CALL.REL.NOINC `($__internal_2_$__cuda_sm10x_tcgen05_guardrail_trap_unallocated_columns_being_dealloced) ;  /* 0x0000005000907944 */ /* 0x028fea0003c00000 */
.L_x_70:
[----:B------:R-:W-:Y:S01]  /*3c70*/  NOP ;  /* 0x0000000000007918 */ /* 0x000fe20000000000 */
[----:B----4-:R-:W-:Y:S05]  /*3c80*/  EXIT ;  /* 0x000000000000794d */ /* 0x010fea0003800000 */
.L_x_52:
[----:B------:R-:W-:-:S09]  /*3c90*/  UISETP.NE.OR UP2, UPT, UR8, 0x3, !UP2 ;  /* 0x000000030800788c */ /* 0x000fd2000d745670 */
[----:B------:R-:W-:Y:S05]  /*3ca0*/  BRA.U UP2, `(.L_x_71) ;  /* 0x0000001102147547 */ /* 0x000fea000b800000 */
[----:B------:R-:W1:Y:S01]  /*3cb0*/  LDC R0, c[0x0][0xb30] ;  /* 0x0002cc00ff007b82 */ /* 0x000e620000000800 */
[----:B------:R-:W2:Y:S01]  /*3cc0*/  LDCU.64 UR8, c[0x0][0x888] ;  /* 0x00011100ff0877ac */ /* 0x000ea20008000a00 */
[----:B------:R-:W-:Y:S02]  /*3cd0*/  HFMA2 R25, -RZ, RZ, 0, 0 ;  /* 0x00000000ff197431 */ /* 0x000fe400000001ff */
[----:B------:R-:W-:Y:S01]  /*3ce0*/  IMAD.MOV.U32 R32, RZ, RZ, 0x1 ;  /* 0x00000001ff207424 */ /* 0x000fe200078e00ff */
[----:B------:R-:W-:Y:S01]  /*3cf0*/  MOV R23, 0x1000 ;  /* 0x0000100000177802 */ /* 0x000fe20000000f00 */
[----:B------:R-:W4:Y:S01]  /*3d00*/  LDCU.64 UR4, c[0x0][0x890] ;  /* 0x00011200ff0477ac */ /* 0x000f220008000a00 */
[----:B------:R-:W-:Y:S01]  /*3d10*/  IMAD.MOV.U32 R27, RZ, RZ, RZ ;  /* 0x000000ffff1b7224 */ /* 0x000fe200078e00ff */
[----:B------:R-:W3:Y:S01]  /*3d20*/  LDC R19, c[0x0][0x370] ;  /* 0x0000dc00ff137b82 */ /* 0x000ee20000000800 */
[----:B------:R-:W-:Y:S01]  /*3d30*/  UMOV UR7, 0x400 ;  /* 0x0000040000077882 */ /* 0x000fe20000000000 */
[----:B------:R-:W-:-:S02]  /*3d40*/  UPLOP3.LUT UP1, UPT, UPT, UPT, UPT, 0x40, 0x4 ;  /* 0x000000000004789c */ /* 0x000fc40003f2e870 */
[----:B------:R-:W-:-:S04]  /*3d50*/  ULEA UR7, UR37, UR7, 0x18 ;  /* 0x0000000725077291 */ /* 0x000fc8000f8ec0ff */
[----:B------:R-:W3:Y:S01]  /*3d60*/  LDC R2, c[0x0][0xb0c] ;  /* 0x0002c300ff027b82 */ /* 0x000ee20000000800 */
[----:B------:R-:W-:Y:S02]  /*3d70*/  UIADD3 UR13, UPT, UPT, UR7, 0x98, URZ ;  /* 0x00000098070d7890 */ /* 0x000fe4000fffe0ff */
[----:B--2---:R-:W-:Y:S02]  /*3d80*/  UISETP.NE.U32.AND UP2, UPT, UR8, URZ, UPT ;  /* 0x000000ff0800728c */ /* 0x004fe4000bf45070 */
[----:B------:R-:W-:Y:S02]  /*3d90*/  UIADD3 UR33, UPT, UPT, UR7, 0x80, URZ ;  /* 0x0000008007217890 */ /* 0x000fe4000fffe0ff */
[----:B----4-:R-:W-:Y:S01]  /*3da0*/  UISETP.NE.U32.AND UP3, UPT, UR4, URZ, UPT ;  /* 0x000000ff0400728c */ /* 0x010fe2000bf65070 */
[----:B------:R-:W2:Y:S01]  /*3db0*/  LDC R18, c[0x0][0xb20] ;  /* 0x0002c800ff127b82 */ /* 0x000ea20000000800 */
[----:B-1----:R-:W-:Y:S01]  /*3dc0*/  ISETP.NE.AND P1, PT, R0, 0x1, PT ;  /* 0x000000010000780c */ /* 0x002fe20003f25270 */
[----:B------:R-:W-:-:S02]  /*3dd0*/  UISETP.NE.AND.EX UP2, UPT, UR9, URZ, UPT, UP2 ;  /* 0x000000ff0900728c */ /* 0x000fc4000bf45320 */
[----:B------:R-:W-:Y:S02]  /*3de0*/  UIADD3 UR25, UPT, UPT, UR7, 0x88, URZ ;  /* 0x0000008807197890 */ /* 0x000fe4000fffe0ff */
[----:B------:R-:W-:Y:S02]  /*3df0*/  UIADD3 UR17, UPT, UPT, UR7, 0x90, URZ ;  /* 0x0000009007117890 */ /* 0x000fe4000fffe0ff */
[----:B------:R-:W1:Y:S01]  /*3e00*/  LDC.64 R36, c[0x0][0x348] ;  /* 0x0000d200ff247b82 */ /* 0x000e620000000a00 */
[----:B------:R-:W-:Y:S02]  /*3e10*/  UPRMT UR13, UR37, 0x654, UR13 ;  /* 0x00000654250d7896 */ /* 0x000fe4000800000d */
[----:B------:R-:W-:-:S05]  /*3e20*/  UISETP.NE.AND.EX UP3, UPT, UR5, URZ, UPT, UP3 ;  /* 0x000000ff0500728c */ /* 0x000fca000bf65330 */
[----:B------:R-:W4:Y:S08]  /*3e30*/  LDC.64 R16, c[0x0][0xb10] ;  /* 0x0002c400ff107b82 */ /* 0x000f300000000a00 */
[----:B------:R-:W1:Y:S08]  /*3e40*/  LDC.64 R6, c[0x0][0xb18] ;  /* 0x0002c600ff067b82 */ /* 0x000e700000000a00 */
[----:B------:R-:W1:Y:S08]  /*3e50*/  LDC.64 R4, c[0x0][0xb28] ;  /* 0x0002ca00ff047b82 */ /* 0x000e700000000a00 */
[----:B--23--:R-:W1:Y:S02]  /*3e60*/  LDC R22, c[0x0][0x374] ;  /* 0x0000dd00ff167b82 */ /* 0x00ce640000000800 */
.L_x_82:
[----:B------:R-:W-:Y:S02]  /*3e70*/  LEA R0, R27, UR7, 0x3 ;  /* 0x000000071b007c11 */ /* 0x000fe4000f8e18ff */
[----:B------:R-:W-:Y:S02]  /*3e80*/  SHF.L.U32 R3, R25, 0x1f, RZ ;  /* 0x0000001f19037819 */ /* 0x000fe400000006ff */
[----:B------:R-:W-:Y:S02]  /*3e90*/  LEA R28, R27, UR7, 0x4 ;  /* 0x000000071b1c7c11 */ /* 0x000fe4000f8e20ff */
[----:B--2---:R-:W2:Y:S02]  /*3ea0*/  SYNCS.PHASECHK.TRANS64.TRYWAIT P0, [R0+URZ+0xd0], R3 ;  /* 0x0000d003000075a7 */ /* 0x004ea400080011ff */
[----:B--2---:R-:W-:Y:S05]  /*3eb0*/  @!P0 BRA `(.L_x_72) ;  /* 0x0000004800948947 */ /* 0x004fea0003800000 */
.L_x_170:
[----:B------:R-:W-:Y:S01]  /*3ec0*/  ISETP.GE.AND P0, PT, R26, 0x1, PT ;  /* 0x000000011a00780c */ /* 0x000fe20003f06270 */
[----:B------:R-:W3:Y:S01]  /*3ed0*/  LDS.128 R28, [R28+0x160] ;  /* 0x000160001c1c7984 */ /* 0x000ee20000000c00 */
[----:B--2---:R-:W-:Y:S01]  /*3ee0*/  VIADD R0, R0, 0xe0 ;  /* 0x000000e000007836 */ /* 0x004fe20000000000 */
[----:B------:R-:W-:Y:S01]  /*3ef0*/  @!PT LDS RZ, [RZ] ;  /* 0x00000000fffff984 */ /* 0x000fe20000000800 */
[----:B------:R-:W-:Y:S01]  /*3f00*/  @!PT LDS RZ, [RZ] ;  /* 0x00000000fffff984 */ /* 0x000fe20000000800 */
[----:B------:R-:W-:Y:S01]  /*3f10*/  @!PT LDS RZ, [RZ] ;  /* 0x00000000fffff984 */ /* 0x000fe20000000800 */
[----:B------:R-:W-:Y:S01]  /*3f20*/  @!PT LDS RZ, [RZ] ;  /* 0x00000000fffff984 */ /* 0x000fe20000000800 */
[----:B------:R2:W-:Y:S06]  /*3f30*/  MEMBAR.ALL.CTA ;  /* 0x0000000000007992 */ /* 0x0005ec0000008000 */
[----:B--2---:R-:W2:Y:S01]  /*3f40*/  FENCE.VIEW.ASYNC.S ;  /* 0x00000000000073c6 */ /* 0x004ea20000000000 */
[----:B------:R-:W-:Y:S04]  /*3f50*/  PRMT R0, RZ, 0x654, R0 ;  /* 0x00000654ff007816 */ /* 0x000fe80000000000 */
[----:B--2---:R2:W-:Y:S01]  /*3f60*/  SYNCS.ARRIVE.TRANS64.RED.A1T0 RZ, [R0+URZ], RZ ;  /* 0x000000ff00ff79a7 */ /* 0x0045e200081004ff */
[----:B---3--:R-:W-:Y:S11]  /*3f70*/  LOP3.LUT P3, RZ, R30, 0x1, RZ, 0xc0, !PT ;  /* 0x000000011eff7812 */ /* 0x008ff6000786c0ff */
[----:B------:R-:W-:Y:S02]  /*3f80*/  @!UPT UIADD3 URZ, UPT, UPT, URZ, URZ, URZ ;  /* 0x000000fffffff290 */ /* 0x000fe4000fffe0ff */
[----:B------:R-:W-:Y:S02]  /*3f90*/  @P3 MOV R13, R28 ;  /* 0x0000001c000d3202 */ /* 0x000fe40000000f00 */
[----:B------:R-:W-:Y:S01]  /*3fa0*/  @P3 LOP3.LUT R8, R29, 0xffff, RZ, 0xc0, !PT ;  /* 0x0000ffff1d083812 */ /* 0x000fe200078ec0ff */
[----:B--2---:R-:W-:Y:S06]  /*3fb0*/  @!P0 BRA `(.L_x_73) ;  /* 0x0000000000a48947 */ /* 0x004fec0003800000 */
[----:B-1---5:R-:W-:Y:S01]  /*3fc0*/  IMAD.HI.U32 R33, R22, R7, RZ ;  /* 0x0000000716217227 */ /* 0x022fe200078e00ff */
[----:B------:R-:W-:Y:S02]  /*3fd0*/  ISETP.NE.AND P0, PT, R6, 0x1, PT ;  /* 0x000000010600780c */ /* 0x000fe40003f05270 */
[----:B------:R-:W-:Y:S01]  /*3fe0*/  ISETP.NE.AND P2, PT, R26, 0x1, PT ;  /* 0x000000011a00780c */ /* 0x000fe20003f45270 */
[----:B----4-:R-:W-:Y:S01]  /*3ff0*/  IMAD.HI.U32 R34, R19, R16, RZ ;  /* 0x0000001013227227 */ /* 0x010fe200078e00ff */
[----:B------:R-:W-:Y:S02]  /*4000*/  SHF.R.U32.HI R33, RZ, R18, R33 ;  /* 0x00000012ff217219 */ /* 0x000fe40000011621 */
[----:B------:R-:W-:Y:S01]  /*4010*/  ISETP.NE.AND P4, PT, R2, 0x1, PT ;  /* 0x000000010200780c */ /* 0x000fe20003f85270 */
[----:B------:R-:W-:Y:S01]  /*4020*/  IMAD.HI.U32 R38, R13, R16, RZ ;  /* 0x000000100d267227 */ /* 0x000fe200078e00ff */
[----:B------:R-:W-:Y:S02]  /*4030*/  SHF.R.U32.HI R34, RZ, R17, R34 ;  /* 0x00000011ff227219 */ /* 0x000fe40000011622 */
[----:B------:R-:W-:Y:S01]  /*4040*/  SEL R3, R22, R33, !P0 ;  /* 0x0000002116037207 */ /* 0x000fe20004000000 */
[C---:B------:R-:W-:Y:S01]  /*4050*/  IMAD.HI.U32 R33, R8.reuse, R7, RZ ;  /* 0x0000000708217227 */ /* 0x040fe200078e00ff */
[----:B------:R-:W-:Y:S02]  /*4060*/  SEL R11, R19, R34, !P4 ;  /* 0x00000022130b7207 */ /* 0x000fe40006000000 */
[----:B------:R-:W-:Y:S01]  /*4070*/  SHF.R.U32.HI R38, RZ, R17, R38 ;  /* 0x00000011ff267219 */ /* 0x000fe20000011626 */
[----:B------:R-:W-:Y:S01]  /*4080*/  IMAD.HI.U32 R40, R3, R4, RZ ;  /* 0x0000000403287227 */ /* 0x000fe200078e00ff */
[----:B------:R-:W-:Y:S03]  /*4090*/  SHF.R.U32.HI R33, RZ, R18, R33 ;  /* 0x00000012ff217219 */ /* 0x000fe60000011621 */
[----:B------:R-:W-:Y:S01]  /*40a0*/  IMAD.HI.U32 R34, R11, R4, RZ ;  /* 0x000000040b227227 */ /* 0x000fe200078e00ff */
[----:B------:R-:W-:Y:S02]  /*40b0*/  @P2 SHF.R.U32.HI R3, RZ, R5, R40 ;  /* 0x00000005ff032219 */ /* 0x000fe40000011628 */
[----:B------:R-:W-:Y:S02]  /*40c0*/  SEL R9, R8, R33, !P0 ;  /* 0x0000002108097207 */ /* 0x000fe40004000000 */
[----:B------:R-:W-:Y:S01]  /*40d0*/  @P2 SHF.R.U32.HI R11, RZ, R5, R34 ;  /* 0x00000005ff0b2219 */ /* 0x000fe20000011622 */
[C---:B------:R-:W-:Y:S01]  /*40e0*/  IMAD R10, R26.reuse, R3, RZ ;  /* 0x000000031a0a7224 */ /* 0x040fe200078e02ff */
[----:B------:R-:W-:Y:S01]  /*40f0*/  SEL R3, R13, R38, !P4 ;  /* 0x000000260d037207 */ /* 0x000fe20006000000 */
[C---:B------:R-:W-:Y:S03]  /*4100*/  IMAD.HI.U32 R14, R9.reuse, R4, RZ ;  /* 0x00000004090e7227 */ /* 0x040fe600078e00ff */
[----:B------:R-:W-:Y:S01]  /*4110*/  ISETP.GE.AND P0, PT, R9, R10, PT ;  /* 0x0000000a0900720c */ /* 0x000fe20003f06270 */
[C---:B------:R-:W-:Y:S01]  /*4120*/  IMAD R12, R26.reuse, R11, RZ ;  /* 0x0000000b1a0c7224 */ /* 0x040fe200078e02ff */
[-C--:B------:R-:W-:Y:S04]  /*4130*/  SHF.R.U32.HI R14, RZ, R5.reuse, R14 ;  /* 0x00000005ff0e7219 */ /* 0x080fe8000001160e */
[----:B------:R-:W-:Y:S02]  /*4140*/  ISETP.GE.OR P0, PT, R3, R12, P0 ;  /* 0x0000000c0300720c */ /* 0x000fe40000706670 */
[----:B------:R-:W-:Y:S05]  /*4150*/  SEL R15, R9, R14, !P2 ;  /* 0x0000000e090f7207 */ /* 0x000fea0005000000 */
[----:B------:R-:W-:Y:S04]  /*4160*/  IMAD.MOV R14, RZ, RZ, -R15 ;  /* 0x000000ffff0e7224 */ /* 0x000fe800078e0a0f */
[----:B------:R-:W-:Y:S02]  /*4170*/  IMAD R14, R26, R14, R9 ;  /* 0x0000000e1a0e7224 */ /* 0x000fe400078e0209 */
[C---:B------:R-:W-:Y:S05]  /*4180*/  @!P0 IMAD.HI.U32 R10, R3.reuse, R4, RZ ;  /* 0x00000004030a8227 */ /* 0x040fea00078e00ff */
[----:B------:R-:W-:Y:S04]  /*4190*/  @!P0 SHF.R.U32.HI R10, RZ, R5, R10 ;  /* 0x00000005ff0a8219 */ /* 0x000fe8000001160a */
[----:B------:R-:W-:Y:S01]  /*41a0*/  @!P0 SEL R0, R3, R10, !P2 ;  /* 0x0000000a03008207 */ /* 0x000fe20005000000 */
[----:B------:R-:W-:Y:S03]  /*41b0*/  IMAD.MOV R10, RZ, RZ, -R3 ;  /* 0x000000ffff0a7224 */ /* 0x000fe600078e0a03 */
[----:B------:R-:W-:Y:S01]  /*41c0*/  @!P0 IADD3 R15, PT, PT, R15, -R0, RZ ;  /* 0x800000000f0f8210 */ /* 0x000fe20007ffe0ff */
[----:B------:R-:W-:Y:S01]  /*41d0*/  @!P0 IMAD R0, R11, R14, R0 ;  /* 0x0000000e0b008224 */ /* 0x000fe200078e0200 */
[----:B------:R-:W-:Y:S01]  /*41e0*/  IADD3 R11, PT, PT, -R9, RZ, RZ ;  /* 0x000000ff090b7210 */ /* 0x000fe20007ffe1ff */
[----:B------:R-:W-:Y:S02]  /*41f0*/  IMAD R13, R2, R10, R13 ;  /* 0x0000000a020d7224 */ /* 0x000fe400078e020d */
[----:B------:R-:W-:Y:S02]  /*4200*/  @!P0 IMAD R9, R15, R26, R3 ;  /* 0x0000001a0f098224 */ /* 0x000fe400078e0203 */
[----:B------:R-:W-:Y:S02]  /*4210*/  @!P0 IMAD.MOV.U32 R3, RZ, RZ, R0 ;  /* 0x000000ffff038224 */ /* 0x000fe400078e0000 */
[----:B------:R-:W-:Y:S02]  /*4220*/  IMAD R8, R6, R11, R8 ;  /* 0x0000000b06087224 */ /* 0x000fe400078e0208 */
[----:B------:R-:W-:Y:S02]  /*4230*/  IMAD R13, R3, R2, R13 ;  /* 0x00000002030d7224 */ /* 0x000fe400078e020d */
[----:B------:R-:W-:Y:S02]  /*4240*/  IMAD R8, R9, R6, R8 ;  /* 0x0000000609087224 */ /* 0x000fe400078e0208 */
.L_x_73:
[----:B------:R-:W-:Y:S05]  /*4250*/  BRA.U UP1, `(.L_x_74) ;  /* 0x0000000101107547 */ /* 0x000fea000b800000 */
[----:B------:R-:W-:Y:S04]  /*4260*/  MOV R0, UR6 ;  /* 0x0000000600007c02 */ /* 0x000fe80008000f00 */
[----:B------:R-:W-:Y:S04]  /*4270*/  SHF.L.U32 R3, R0, 0x1f, RZ ;  /* 0x0000001f00037819 */ /* 0x000fe800000006ff */
[----:B------:R-:W2:Y:S02]  /*4280*/  SYNCS.PHASECHK.TRANS64.TRYWAIT P0, [UR7+0xc8], R3 ;  /* 0x0000c803ff0075a7 */ /* 0x000ea40008001107 */
[----:B--2---:R-:W-:Y:S05]  /*4290*/  @!P0 BRA `(.L_x_75) ;  /* 0x0000004400b08947 */ /* 0x004fea0003800000 */
.L_x_74:
[----:B------:R-:W-:Y:S02]  /*42a0*/  R2UR UR35, R21 ;  /* 0x00000000152372ca */ /* 0x000fe400000e0000 */
[----:B------:R-:W-:Y:S02]  /*42b0*/  R2UR UR34, R20 ;  /* 0x00000000142272ca */ /* 0x000fe400000e0000 */
[----:B------:R-:W-:Y:S02]  /*42c0*/  ISETP.NE.U32.AND P2, PT, RZ, UR4, PT ;  /* 0x00000004ff007c0c */ /* 0x000fe4000bf45070 */
[----:B------:R-:W-:Y:S02]  /*42d0*/  SHF.L.U32 R12, R32, 0x1f, RZ ;  /* 0x0000001f200c7819 */ /* 0x000fe400000006ff */
[----:B------:R-:W-:Y:S05]  /*42e0*/  ISETP.NE.AND.EX P2, PT, RZ, UR5, PT, P2 ;  /* 0x00000005ff007c0c */ /* 0x000fea000bf45320 */
[----:B------:R-:W-:Y:S02]  /*42f0*/  USHF.L.U32 UR35, UR35, 0x6, URZ ;  /* 0x0000000623237899 */ /* 0x000fe400080006ff */
[----:B------:R-:W-:Y:S01]  /*4300*/  USHF.L.U32 UR34, UR34, 0x7, URZ ;  /* 0x0000000722227899 */ /* 0x000fe200080006ff */
[----:B------:R-:W-:Y:S11]  /*4310*/  BRA.U !UP3, `(.L_x_76) ;  /* 0x000000010b347547 */ /* 0x000ff6000b800000 */
[----:B------:R-:W-:Y:S01]  /*4320*/  UPLOP3.LUT UP0, UPT, UPT, UPT, UP2, 0x80, 0x8 ;  /* 0x000000000008789c */ /* 0x000fe20003f0f020 */
[----:B--2---:R-:W-:Y:S02]  /*4330*/  HFMA2 R0, -RZ, RZ, 0, 5.9604644775390625e-08 ;  /* 0x00000001ff007431 */ /* 0x004fe400000001ff */
[----:B------:R-:W-:Y:S03]  /*4340*/  IMAD.MOV.U32 R59, RZ, RZ, 0x1 ;  /* 0x00000001ff3b7424 */ /* 0x000fe600078e00ff */
[----:B------:R-:W-:Y:S05]  /*4350*/  PLOP3.LUT P0, PT, PT, PT, UP0, 0x80, 0x8 ;  /* 0x000000000008781c */ /* 0x000fea0003f0f008 */
[----:B------:R-:W2:Y:S01]  /*4360*/  @UP0 LDCU.64 UR10, c[0x0][0x888] ;  /* 0x00011100ff0a07ac */ /* 0x000ea20008000a00 */
[----:B------:R-:W-:Y:S07]  /*4370*/  @UP0 UIMAD UR8, UR36, UR4, URZ ;  /* 0x00000004240802a4 */ /* 0x000fee000f8e02ff */
[----:B------:R-:W-:Y:S01]  /*4380*/  @!P0 PRMT R59, R0, 0x7610, R59 ;  /* 0x00007610003b8816 */ /* 0x000fe2000000003b */
[----:B--2---:R-:W-:Y:S03]  /*4390*/  @UP0 UIMAD.WIDE UR10, UR8, 0x4, UR10 ;  /* 0x00000004080a08a5 */ /* 0x004fe6000f8e020a */
[----:B------:R-:W2:Y:S03]  /*43a0*/  @!UP0 LDCU UR8, c[0x0][0x880] ;  /* 0x00011000ff0887ac */ /* 0x000ea60008000800 */
[----:B------:R-:W-:Y:S01]  /*43b0*/  IMAD.U32 R10, RZ, RZ, UR10 ;  /* 0x0000000aff0a7e24 */ /* 0x000fe2000f8e00ff */
[----:B------:R-:W-:Y:S05]  /*43c0*/  MOV R11, UR11 ;  /* 0x0000000b000b7c02 */ /* 0x000fea0008000f00 */
[----:B-----5:R3:W5:Y:S02]  /*43d0*/  @P0 LDG.E R35, desc[UR46][R10.64] ;  /* 0x0000002e0a230981 */ /* 0x020764000c1e1900 */
[----:B--23--:R-:W-:Y:S07]  /*43e0*/  @!P0 IMAD.U32 R35, RZ, RZ, UR8 ;  /* 0x00000008ff238e24 */ /* 0x00cfee000f8e00ff */
.L_x_76:
[----:B-----5:R-:W-:Y:S01]  /*43f0*/  @!P2 FSETP.EQ.AND P0, PT, R35, RZ, PT ;  /* 0x000000ff2300a20b */ /* 0x020fe20003f02000 */
[----:B------:R-:W-:Y:S01]  /*4400*/  @!UPT UIADD3 URZ, UPT, UPT, URZ, URZ, URZ ;  /* 0x000000fffffff290 */ /* 0x000fe2000fffe0ff */
[----:B------:R-:W-:Y:S11]  /*4410*/  @!P2 BRA `(.L_x_77) ;  /* 0x000000000014a947 */ /* 0x000ff60003800000 */
[----:B------:R-:W-:Y:S02]  /*4420*/  LOP3.LUT P2, RZ, R59, 0xff, RZ, 0xc0, !PT ;  /* 0x000000ff3bff7812 */ /* 0x000fe4000784c0ff */
[----:B------:R-:W-:Y:S04]  /*4430*/  PLOP3.LUT P0, PT, PT, PT, UP0, 0x80, 0x8 ;  /* 0x000000000008781c */ /* 0x000fe80003f0f008 */
[----:B------:R-:W-:Y:S07]  /*4440*/  PLOP3.LUT P0, PT, P0, PT, PT, 0x8, 0x80 ;  /* 0x000000000080781c */ /* 0x000fee000070e170 */
[----:B------:R-:W-:Y:S11]  /*4450*/  @P2 FSETP.EQ.AND P0, PT, R35, RZ, PT ;  /* 0x000000ff2300220b */ /* 0x000ff60003f02000 */
[----:B------:R-:W-:Y:S02]  /*4460*/  @!UPT UIADD3 URZ, UPT, UPT, URZ, URZ, URZ ;  /* 0x000000fffffff290 */ /* 0x000fe4000fffe0ff */
.L_x_77:
[----:B------:R-:W3:Y:S01]  /*4470*/  SYNCS.PHASECHK.TRANS64.TRYWAIT P2, [UR7+0xa0], R12 ;  /* 0x0000a00cff0075a7 */ /* 0x000ee20008041107 */
[----:B------:R-:W-:Y:S04]  /*4480*/  ELECT P4, URZ, PT ;  /* 0x0000000000ff782f */ /* 0x000fe80003880000 */
[----:B------:R-:W-:Y:S11]  /*4490*/  PLOP3.LUT P4, PT, P0, P4, PT, 0xf2, 0x2f ;  /* 0x00000000002f781c */ /* 0x000ff60000789e72 */
[----:B------:R-:W-:Y:S02]  /*44a0*/  @!UPT UIADD3 URZ, UPT, UPT, URZ, URZ, URZ ;  /* 0x000000fffffff290 */ /* 0x000fe4000fffe0ff */
[----:B-1----:R-:W-:Y:S05]  /*44b0*/  @!P4 IADD3 R9, P0, PT, R36, 0x580, RZ ;  /* 0x000005802409c810 */ /* 0x002fea0007f1e0ff */
[----:B--2---:R-:W-:Y:S01]  /*44c0*/  @!P4 IMAD.X R0, RZ, RZ, R37, P0 ;  /* 0x000000ffff00c224 */ /* 0x004fe200000e0625 */
[----:B---3--:R-:W-:Y:S07]  /*44d0*/  @!P2 BRA `(.L_x_78) ;  /* 0x000000440038a947 */ /* 0x008fee0003800000 */
.L_x_173:
[----:B------:R-:W-:Y:S01]  /*44e0*/  @!P4 R2UR UR8, R0 ;  /* 0x000000000008c2ca */ /* 0x000fe200000e0000 */
[----:B------:R-:W-:Y:S01]  /*44f0*/  VOTEU.ALL UP1, P4 ;  /* 0x0000000000ff7886 */ /* 0x000fe20002020000 */
[----:B------:R-:W-:Y:S01]  /*4500*/  @!P4 R2UR UR9, R9 ;  /* 0x000000000909c2ca */ /* 0x000fe200000e0000 */
[----:B------:R-:W-:Y:S01]  /*4510*/  @!P4 IMAD.MOV.U32 R0, RZ, RZ, 0x1000 ;  /* 0x00001000ff00c424 */ /* 0x000fe200078e00ff */
[----:B------:R-:W-:Y:S01]  /*4520*/  UMOV UR10, 0x0 ;  /* 0x00000000000a7882 */ /* 0x000fe20000000000 */
[----:B------:R-:W-:Y:S01]  /*4530*/  UMOV UR11, 0x10000000 ;  /* 0x10000000000b7882 */ /* 0x000fe20000000000 */
[----:B------:R-:W-:Y:S01]  /*4540*/  @!UP1 UIADD3 UR32, UPT, UPT, UR7, 0x200, URZ ;  /* 0x0000020007209890 */ /* 0x000fe2000fffe0ff */
[----:B------:R-:W-:Y:S01]  /*4550*/  @!P4 IADD3 R9, P0, PT, R36, 0x580, RZ ;  /* 0x000005802409c810 */ /* 0x000fe20007f1e0ff */
[----:B------:R-:W-:Y:S05]  /*4560*/  VOTEU.ALL UP1, P4 ;  /* 0x0000000000ff7886 */ /* 0x000fea0002020000 */
[----:B------:R-:W-:Y:S01]  /*4570*/  IMAD.U32 R11, RZ, RZ, UR8 ;  /* 0x00000008ff0b7e24 */ /* 0x000fe2000f8e00ff */
[----:B------:R-:W-:Y:S01]  /*4580*/  UPRMT UR8, UR37, 0x654, UR33 ;  /* 0x0000065425087896 */ /* 0x000fe20008000021 */
[----:B------:R-:W-:Y:S03]  /*4590*/  IMAD.U32 R10, RZ, RZ, UR9 ;  /* 0x00000009ff0a7e24 */ /* 0x000fe6000f8e00ff */
[----:B------:R-:W-:Y:S02]  /*45a0*/  @!P4 R2UR UR15, R11 ;  /* 0x000000000b0fc2ca */ /* 0x000fe400000e0000 */
[----:B------:R-:W-:Y:S11]  /*45b0*/  @!P4 R2UR UR14, R10 ;  /* 0x000000000a0ec2ca */ /* 0x000ff600000e0000 */
[----:B------:R-:W-:Y:S02]  /*45c0*/  @!UPT UIADD3 URZ, UPT, UPT, URZ, URZ, URZ ;  /* 0x000000fffffff290 */ /* 0x000fe4000fffe0ff */
[----:B------:R2:W-:Y:S01]  /*45d0*/  @!UP1 UTMALDG.3D [UR32], [UR14], desc[UR10] ;  /* 0x00000a200e0095b4 */ /* 0x0005e20008011000 */
[----:B------:R3:W-:Y:S01]  /*45e0*/  @!P4 SYNCS.ARRIVE.TRANS64.RED.A0TR RZ, [UR7+0x80], R0 ;  /* 0x00008000ffffc9a7 */ /* 0x0007e20008300407 */
[----:B------:R-:W-:Y:S01]  /*45f0*/  SYNCS.ARRIVE.TRANS64.RED.A1T0 RZ, [UR8], RZ ;  /* 0x000000ffffff79a7 */ /* 0x000fe20008100408 */
[----:B---3--:R-:W-:Y:S01]  /*4600*/  @!P4 IMAD.X R0, RZ, RZ, R37, P0 ;  /* 0x000000ffff00c224 */ /* 0x008fe200000e0625 */
[----:B------:R-:W3:Y:S02]  /*4610*/  SYNCS.PHASECHK.TRANS64.TRYWAIT P2, [UR7+0xa8], R12 ;  /* 0x0000a80cff0075a7 */ /* 0x000ee40008041107 */
[----:B--23--:R-:W-:Y:S05]  /*4620*/  @!P2 BRA `(.L_x_79) ;  /* 0x0000004000fca947 */ /* 0x00cfea0003800000 */
.L_x_175:
        /* <DEDUP_REMOVED lines=8> */
[----:B------:R-:W-:Y:S01]  /*46b0*/  @!UP1 UIADD3 UR24, UPT, UPT, UR7, 0x1200, URZ ;  /* 0x0000120007189890 */ /* 0x000fe2000fffe0ff */
[----:B------:R-:W-:Y:S01]  /*46c0*/  VOTEU.ALL UP1, P4 ;  /* 0x0000000000ff7886 */ /* 0x000fe20002020000 */
[----:B------:R-:W-:Y:S01]  /*46d0*/  UMOV UR27, UR35 ;  /* 0x00000023001b7c82 */ /* 0x000fe20008000000 */
[----:B------:R-:W-:Y:S02]  /*46e0*/  UMOV UR28, UR36 ;  /* 0x00000024001c7c82 */ /* 0x000fe40008000000 */
[----:B------:R-:W-:Y:S01]  /*46f0*/  IMAD.U32 R11, RZ, RZ, UR8 ;  /* 0x00000008ff0b7e24 */ /* 0x000fe2000f8e00ff */
[----:B------:R-:W-:Y:S01]  /*4700*/  UPRMT UR8, UR37, 0x654, UR25 ;  /* 0x0000065425087896 */ /* 0x000fe20008000019 */
[----:B------:R-:W-:Y:S02]  /*4710*/  IMAD.U32 R10, RZ, RZ, UR9 ;  /* 0x00000009ff0a7e24 */ /* 0x000fe4000f8e00ff */
[----:B------:R-:W-:Y:S01]  /*4720*/  @!P4 IMAD.X R20, RZ, RZ, R37, P0 ;  /* 0x000000ffff14c224 */ /* 0x000fe200000e0625 */
[----:B------:R-:W-:Y:S02]  /*4730*/  @!P4 R2UR UR15, R11 ;  /* 0x000000000b0fc2ca */ /* 0x000fe400000e0000 */
[----:B------:R-:W-:Y:S11]  /*4740*/  @!P4 R2UR UR14, R10 ;  /* 0x000000000a0ec2ca */ /* 0x000ff600000e0000 */
[----:B------:R-:W-:Y:S02]  /*4750*/  @!UPT UIADD3 URZ, UPT, UPT, URZ, URZ, URZ ;  /* 0x000000fffffff290 */ /* 0x000fe4000fffe0ff */
[----:B------:R2:W-:Y:S01]  /*4760*/  @!UP1 UTMALDG.3D [UR24], [UR14], desc[UR10] ;  /* 0x00000a180e0095b4 */ /* 0x0005e20008011000 */
[----:B------:R2:W-:Y:S01]  /*4770*/  @!P4 SYNCS.ARRIVE.TRANS64.RED.A0TR RZ, [UR7+0x88], R0 ;  /* 0x00008800ffffc9a7 */ /* 0x0005e20008300407 */
[----:B------:R-:W-:Y:S01]  /*4780*/  SYNCS.ARRIVE.TRANS64.RED.A1T0 RZ, [UR8], RZ ;  /* 0x000000ffffff79a7 */ /* 0x000fe20008100408 */
[----:B------:R-:W3:Y:S02]  /*4790*/  SYNCS.PHASECHK.TRANS64.TRYWAIT P2, [UR7+0xb0], R12 ;  /* 0x0000b00cff0075a7 */ /* 0x000ee40008041107 */
[----:B--23--:R-:W-:Y:S05]  /*47a0*/  @!P2 BRA `(.L_x_80) ;  /* 0x0000004000b4a947 */ /* 0x00cfea0003800000 */
.L_x_177:
[----:B------:R-:W2:Y:S01]  /*47b0*/  LDC.64 R14, c[0x0][0xb10] ;  /* 0x0002c400ff0e7b82 */ /* 0x000ea20000000a00 */
[----:B------:R-:W-:Y:S01]  /*47c0*/  @!P4 R2UR UR8, R20 ;  /* 0x000000001408c2ca */ /* 0x000fe200000e0000 */
[----:B------:R-:W-:Y:S01]  /*47d0*/  VOTEU.ALL UP1, P4 ;  /* 0x0000000000ff7886 */ /* 0x000fe20002020000 */
[----:B------:R-:W-:Y:S01]  /*47e0*/  @!P4 R2UR UR9, R21 ;  /* 0x000000001509c2ca */ /* 0x000fe200000e0000 */
[----:B------:R-:W-:Y:S01]  /*47f0*/  UMOV UR10, 0x0 ;  /* 0x00000000000a7882 */ /* 0x000fe20000000000 */
[----:B------:R-:W-:Y:S03]  /*4800*/  UMOV UR11, 0x10000000 ;  /* 0x10000000000b7882 */ /* 0x000fe60000000000 */
[----:B------:R-:W3:Y:S01]  /*4810*/  LDC.64 R10, c[0x0][0xb18] ;  /* 0x0002c600ff0a7b82 */ /* 0x000ee20000000a00 */
[----:B------:R-:W-:Y:S01]  /*4820*/  @!UP1 UIADD3 UR18, UPT, UPT, UR34, 0x40, URZ ;  /* 0x0000004022129890 */ /* 0x000fe2000fffe0ff */
[----:B------:R-:W-:Y:S01]  /*4830*/  @P3 SHF.R.U32.HI R24, RZ, 0x10, R29 ;  /* 0x00000010ff183819 */ /* 0x000fe2000001161d */
[----:B------:R-:W-:Y:S01]  /*4840*/  @!UP1 UIADD3 UR16, UPT, UPT, UR7, 0x2200, URZ ;  /* 0x0000220007109890 */ /* 0x000fe2000fffe0ff */
[----:B------:R-:W-:Y:S01]  /*4850*/  VIADD R27, R27, 0x1 ;  /* 0x000000011b1b7836 */ /* 0x000fe20000000000 */
[----:B------:R-:W-:Y:S03]  /*4860*/  VOTEU.ALL UP1, P4 ;  /* 0x0000000000ff7886 */ /* 0x000fe60002020000 */
[----:B------:R-:W5:Y:S01]  /*4870*/  @!P1 LDC R0, c[0x0][0xb20] ;  /* 0x0002c800ff009b82 */ /* 0x000f620000000800 */
[----:B------:R-:W-:Y:S01]  /*4880*/  UMOV UR19, UR35 ;  /* 0x0000002300137c82 */ /* 0x000fe20008000000 */
[----:B------:R-:W-:Y:S01]  /*4890*/  IMAD.U32 R21, RZ, RZ, UR8 ;  /* 0x00000008ff157e24 */ /* 0x000fe2000f8e00ff */
[----:B------:R-:W-:Y:S05]  /*48a0*/  UMOV UR20, UR36 ;  /* 0x0000002400147c82 */ /* 0x000fea0008000000 */
[----:B-1----:R-:W1:Y:S01]  /*48b0*/  @!P1 LDC R3, c[0x0][0xb0c] ;  /* 0x0002c300ff039b82 */ /* 0x002e620000000800 */
[----:B------:R-:W-:Y:S01]  /*48c0*/  IMAD.U32 R20, RZ, RZ, UR9 ;  /* 0x00000009ff147e24 */ /* 0x000fe2000f8e00ff */
[----:B------:R-:W-:Y:S01]  /*48d0*/  UPRMT UR8, UR37, 0x654, UR17 ;  /* 0x0000065425087896 */ /* 0x000fe20008000011 */
[----:B------:R-:W-:Y:S03]  /*48e0*/  @!P4 R2UR UR15, R21 ;  /* 0x00000000150fc2ca */ /* 0x000fe600000e0000 */
[----:B------:R-:W-:Y:S01]  /*48f0*/  @!P4 R2UR UR14, R20 ;  /* 0x00000000140ec2ca */ /* 0x000fe200000e0000 */
[----:B------:R-:W-:Y:S11]  /*4900*/  @!P4 IMAD.MOV.U32 R20, RZ, RZ, 0x1000 ;  /* 0x00001000ff14c424 */ /* 0x000ff600078e00ff */
[----:B------:R-:W-:Y:S01]  /*4910*/  @!UPT UIADD3 URZ, UPT, UPT, URZ, URZ, URZ ;  /* 0x000000fffffff290 */ /* 0x000fe2000fffe0ff */
[----:B------:R1:W-:Y:S01]  /*4920*/  @!UP1 UTMALDG.3D [UR16], [UR14], desc[UR10] ;  /* 0x00000a100e0095b4 */ /* 0x0003e20008011000 */
[----:B------:R1:W-:Y:S02]  /*4930*/  @!P4 SYNCS.ARRIVE.TRANS64.RED.A0TR RZ, [UR7+0x90], R20 ;  /* 0x00009014ffffc9a7 */ /* 0x0003e40008300407 */
[----:B-1----:R-:W-:Y:S01]  /*4940*/  @!P1 ISETP.NE.AND P2, PT, R3, 0x1, PT ;  /* 0x000000010300980c */ /* 0x002fe20003f45270 */
[C---:B--2---:R-:W-:Y:S01]  /*4950*/  @!P1 IMAD.HI.U32 R14, R13.reuse, R14, RZ ;  /* 0x0000000e0d0e9227 */ /* 0x044fe200078e00ff */
[----:B---3--:R-:W-:Y:S03]  /*4960*/  @!P1 ISETP.NE.AND P0, PT, R10, 0x1, PT ;  /* 0x000000010a00980c */ /* 0x008fe60003f05270 */
[C---:B------:R-:W-:Y:S01]  /*4970*/  @!P1 IMAD.HI.U32 R11, R8.reuse, R11, RZ ;  /* 0x0000000b080b9227 */ /* 0x040fe200078e00ff */
[----:B------:R-:W-:Y:S04]  /*4980*/  @!P1 SHF.R.U32.HI R14, RZ, R15, R14 ;  /* 0x0000000fff0e9219 */ /* 0x000fe8000001160e */
[----:B-----5:R-:W-:Y:S01]  /*4990*/  @!P1 SHF.R.U32.HI R9, RZ, R0, R11 ;  /* 0x00000000ff099219 */ /* 0x020fe2000001160b */
[----:B------:R-:W-:Y:S01]  /*49a0*/  SYNCS.ARRIVE.TRANS64.RED.A1T0 RZ, [UR8], RZ ;  /* 0x000000ffffff79a7 */ /* 0x000fe20008100408 */
[----:B------:R-:W-:Y:S02]  /*49b0*/  @!P1 SEL R14, R13, R14, !P2 ;  /* 0x0000000e0d0e9207 */ /* 0x000fe40005000000 */
[----:B------:R-:W-:Y:S01]  /*49c0*/  @!P1 SEL R9, R8, R9, !P0 ;  /* 0x0000000908099207 */ /* 0x000fe20004000000 */
[----:B------:R-:W1:Y:S04]  /*49d0*/  SYNCS.PHASECHK.TRANS64.TRYWAIT P5, [UR7+0xb8], R12 ;  /* 0x0000b80cff0075a7 */ /* 0x000e6800080a1107 */
[----:B------:R-:W-:Y:S02]  /*49e0*/  @!P1 IMAD.IADD R0, R9, 0x1, -R14 ;  /* 0x0000000109009824 */ /* 0x000fe400078e0a0e */
[----:B------:R-:W-:Y:S02]  /*49f0*/  @!P1 IMAD.IADD R9, R14, 0x1, -R9 ;  /* 0x000000010e099824 */ /* 0x000fe400078e0a09 */
[----:B------:R-:W-:Y:S02]  /*4a00*/  @!P1 IMAD R13, R0, R3, R13 ;  /* 0x00000003000d9224 */ /* 0x000fe400078e020d */
[----:B------:R-:W-:Y:S01]  /*4a10*/  @!P1 IMAD R8, R9, R10, R8 ;  /* 0x0000000a09089224 */ /* 0x000fe200078e0208 */
[----:B-1----:R-:W-:Y:S06]  /*4a20*/  @!P5 BRA `(.L_x_81) ;  /* 0x00000040002cd947 */ /* 0x002fec0003800000 */
.L_x_179:
[----:B-1----:R-:W-:Y:S01]  /*4a30*/  @!P4 IADD3 R3, P0, PT, R36, 0x580, RZ ;  /* 0x000005802403c810 */ /* 0x002fe20007f1e0ff */
[----:B------:R-:W-:Y:S01]  /*4a40*/  VOTEU.ALL UP1, P4 ;  /* 0x0000000000ff7886 */ /* 0x000fe20002020000 */
[----:B------:R-:W-:Y:S01]  /*4a50*/  UMOV UR18, 0x0 ;  /* 0x0000000000127882 */ /* 0x000fe20000000000 */
[----:B------:R-:W-:Y:S01]  /*4a60*/  UMOV UR19, 0x10000000 ;  /* 0x1000000000137882 */ /* 0x000fe20000000000 */
[----:B------:R-:W-:Y:S01]  /*4a70*/  @!P4 R2UR UR9, R3 ;  /* 0x000000000309c2ca */ /* 0x000fe200000e0000 */
[----:B------:R-:W-:Y:S01]  /*4a80*/  @!P4 IMAD.X R0, RZ, RZ, R37, P0 ;  /* 0x000000ffff00c224 */ /* 0x000fe200000e0625 */
[----:B------:R-:W-:Y:S01]  /*4a90*/  @!UP1 UIADD3 UR10, UPT, UPT, UR34, 0x60, URZ ;  /* 0x00000060220a9890 */ /* 0x000fe2000fffe0ff */
[----:B------:R-:W-:Y:S01]  /*4aa0*/  ISETP.NE.AND P0, PT, R27, 0x2, PT ;  /* 0x000000021b00780c */ /* 0x000fe20003f05270 */
[----:B------:R-:W-:Y:S01]  /*4ab0*/  UMOV UR11, UR35 ;  /* 0x00000023000b7c82 */ /* 0x000fe20008000000 */
[----:B------:R-:W-:Y:S01]  /*4ac0*/  UMOV UR12, UR36 ;  /* 0x00000024000c7c82 */ /* 0x000fe20008000000 */
[----:B------:R-:W-:Y:S01]  /*4ad0*/  @!P4 R2UR UR8, R0 ;  /* 0x000000000008c2ca */ /* 0x000fe200000e0000 */
[----:B------:R-:W-:Y:S01]  /*4ae0*/  IMAD.IADD R20, R8, 0x1, R58 ;  /* 0x0000000108147824 */ /* 0x000fe200078e023a */
[----:B------:R-:W-:Y:S01]  /*4af0*/  @P3 R2UR UR36, R24 ;  /* 0x00000000182432ca */ /* 0x000fe200000e0000 */
[----:B------:R-:W-:Y:S01]  /*4b00*/  IMAD.IADD R21, R13, 0x1, R60 ;  /* 0x000000010d157824 */ /* 0x000fe200078e023c */
[----:B------:R-:W-:Y:S02]  /*4b10*/  SEL R0, RZ, 0x1, P0 ;  /* 0x00000001ff007807 */ /* 0x000fe40000000000 */
[----:B------:R-:W-:Y:S01]  /*4b20*/  LOP3.LUT R32, R32, 0x1, RZ, 0x3c, !PT ;  /* 0x0000000120207812 */ /* 0x000fe200078e3cff */
[----:B------:R-:W-:Y:S01]  /*4b30*/  IMAD.U32 R10, RZ, RZ, UR9 ;  /* 0x00000009ff0a7e24 */ /* 0x000fe2000f8e00ff */
[----:B------:R-:W-:Y:S01]  /*4b40*/  @!UP1 UIADD3 UR9, UPT, UPT, UR7, 0x98, URZ ;  /* 0x0000009807099890 */ /* 0x000fe2000fffe0ff */
[----:B------:R-:W-:Y:S02]  /*4b50*/  LOP3.LUT R25, R25, R0, RZ, 0x3c, !PT ;  /* 0x0000000019197212 */ /* 0x000fe400078e3cff */
[----:B------:R-:W-:Y:S02]  /*4b60*/  SEL R27, R27, RZ, P0 ;  /* 0x000000ff1b1b7207 */ /* 0x000fe40000000000 */
[----:B------:R-:W-:Y:S01]  /*4b70*/  IMAD.U32 R11, RZ, RZ, UR8 ;  /* 0x00000008ff0b7e24 */ /* 0x000fe2000f8e00ff */
[----:B------:R-:W-:Y:S01]  /*4b80*/  @!P4 R2UR UR14, R10 ;  /* 0x000000000a0ec2ca */ /* 0x000fe200000e0000 */
[----:B------:R-:W-:Y:S01]  /*4b90*/  @!UP1 UIADD3 UR8, UPT, UPT, UR7, 0x3200, URZ ;  /* 0x0000320007089890 */ /* 0x000fe2000fffe0ff */
[----:B------:R-:W-:Y:S02]  /*4ba0*/  VOTEU.ALL UP1, P4 ;  /* 0x0000000000ff7886 */ /* 0x000fe40002020000 */
[----:B------:R-:W-:Y:S11]  /*4bb0*/  @!P4 R2UR UR15, R11 ;  /* 0x000000000b0fc2ca */ /* 0x000ff600000e0000 */
[----:B------:R-:W-:Y:S02]  /*4bc0*/  @!UPT UIADD3 URZ, UPT, UPT, URZ, URZ, URZ ;  /* 0x000000fffffff290 */ /* 0x000fe4000fffe0ff */
[----:B------:R2:W-:Y:S01]  /*4bd0*/  @!UP1 UTMALDG.3D [UR8], [UR14], desc[UR18] ;  /* 0x000012080e0095b4 */ /* 0x0005e20008011000 */
[----:B------:R2:W-:Y:S01]  /*4be0*/  @!P4 SYNCS.ARRIVE.TRANS64.RED.A0TR RZ, [UR7+0x98], R23 ;  /* 0x00009817ffffc9a7 */ /* 0x0005e20008300407 */
[----:B------:R-:W-:Y:S01]  /*4bf0*/  UPLOP3.LUT UP1, UPT, UPT, UPT, UPT, 0x80, 0x8 ;  /* 0x000000000008789c */ /* 0x000fe20003f2f070 */
[----:B------:R-:W-:Y:S01]  /*4c00*/  SYNCS.ARRIVE.TRANS64.RED.A1T0 RZ, [UR13], RZ ;  /* 0x000000ffffff79a7 */ /* 0x000fe2000810040d */
[----:B------:R-:W-:Y:S09]  /*4c10*/  @P3 BRA `(.L_x_82) ;  /* 0xfffffff000943947 */ /* 0x000ff2000383ffff */
[----:B------:R-:W-:-:S04]  /*4c20*/  SHF.L.U32 R3, R32, 0x1f, RZ ;  /* 0x0000001f20037819 */ /* 0x000fc800000006ff */
[----:B------:R-:W1:Y:S02]  /*4c30*/  SYNCS.PHASECHK.TRANS64.TRYWAIT P0, [UR7+0xa0], R3 ;  /* 0x0000a003ff0075a7 */ /* 0x000e640008001107 */
[----:B-1----:R-:W-:Y:S05]  /*4c40*/  @!P0 BRA `(.L_x_83) ;  /* 0x0000003c00bc8947 */ /* 0x002fea0003800000 */
.L_x_181:
[----:B------:R-:W3:Y:S02]  /*4c50*/  SYNCS.PHASECHK.TRANS64.TRYWAIT P0, [UR7+0xa8], R3 ;  /* 0x0000a803ff0075a7 */ /* 0x000ee40008001107 */
[----:B---3--:R-:W-:Y:S05]  /*4c60*/  @!P0 BRA `(.L_x_84) ;  /* 0x0000003c00cc8947 */ /* 0x008fea0003800000 */
.L_x_183:
[----:B------:R-:W3:Y:S02]  /*4c70*/  SYNCS.PHASECHK.TRANS64.TRYWAIT P0, [UR7+0xb0], R3 ;  /* 0x0000b003ff0075a7 */ /* 0x000ee40008001107 */
[----:B---3--:R-:W-:Y:S05]  /*4c80*/  @!P0 BRA `(.L_x_85) ;  /* 0x0000003c00dc8947 */ /* 0x008fea0003800000 */
.L_x_185:
[----:B-1----:R-:W-:-:S07]  /*4c90*/  MOV R0, UR7 ;  /* 0x0000000700007c02 */ /* 0x002fce0008000f00 */
.L_x_86:
[----:B-1----:R-:W-:-:S04]  /*4ca0*/  SHF.L.U32 R3, R32, 0x1f, RZ ;  /* 0x0000001f20037819 */ /* 0x002fc800000006ff */
[----:B------:R1:W3:Y:S03]  /*4cb0*/  SYNCS.PHASECHK.TRANS64.TRYWAIT P0, [R0+URZ+0xb8], R3 ;  /* 0x0000b803000075a7 */ /* 0x0002e600080011ff */
[----:B---3--:R-:W-:Y:S05]  /*4cc0*/  @!P0 NANOSLEEP.SYNCS 0x989680 ;  /* 0x009896800000895d */ /* 0x008fea0003900000 */
[----:B------:R-:W3:Y:S02]  /*4cd0*/  @!P0 SYNCS.PHASECHK.TRANS64 P0, [R0+URZ+0xb8], R3 ;  /* 0x0000b803000085a7 */ /* 0x000ee400080010ff */
[----:B--23--:R-:W-:Y:S05]  /*4ce0*/  @P0 EXIT ;  /* 0x000000000000094d */ /* 0x00cfea0003800000 */
[----:B------:R-:W-:Y:S05]  /*4cf0*/  BRA `(.L_x_86) ;  /* 0xfffffffc00e87947 */ /* 0x000fea000383ffff */
.L_x_71:
[----:B------:R-:W-:-:S06]  /*4d00*/  UISETP.GE.AND UP1, UPT, UR8, 0x4, UPT ;  /* 0x000000040800788c */ /* 0x000fcc000bf26270 */
[----:B------:R-:W-:-:S13]  /*4d10*/  PLOP3.LUT P0, PT, PT, PT, UP1, 0x80, 0x8 ;  /* 0x000000000008781c */ /* 0x000fda0003f0f018 */
[----:B------:R-:W-:Y:S05]  /*4d20*/  @!P0 EXIT ;  /* 0x000000000000894d */ /* 0x000fea0003800000 */
[----:B------:R-:W-:Y:S01]  /*4d30*/  BAR.SYNC.DEFER_BLOCKING 0x6, 0xa0 ;  /* 0x0182800000007b1d */ /* 0x000fe20000010000 */
[C---:B------:R-:W-:Y:S01]  /*4d40*/  IMAD.SHL.U32 R7, R72.reuse, 0x20, RZ ;  /* 0x0000002048077824 */ /* 0x040fe200078e00ff */
[----:B------:R-:W-:Y:S01]  /*4d50*/  SHF.R.U32.HI R0, RZ, 0x1, R72 ;  /* 0x00000001ff007819 */ /* 0x000fe20000011648 */
[C---:B------:R-:W-:Y:S01]  /*4d60*/  IMAD.SHL.U32 R64, R72.reuse, 0x10, RZ ;  /* 0x0000001048407824 */ /* 0x040fe200078e00ff */
[C---:B------:R-:W-:Y:S01]  /*4d70*/  LOP3.LUT P0, RZ, R72.reuse, 0x4, RZ, 0xc0, !PT ;  /* 0x0000000448ff7812 */ /* 0x040fe2000780c0ff */
[----:B------:R-:W-:Y:S01]  /*4d80*/  IMAD.U32 R32, R72, 0x10000, RZ ;  /* 0x0001000048207824 */ /* 0x000fe200078e00ff */
[----:B------:R-:W-:Y:S02]  /*4d90*/  UMOV UR48, 0x400 ;  /* 0x0000040000307882 */ /* 0x000fe40000000000 */
[----:B------:R-:W1:Y:S01]  /*4da0*/  LDC R63, c[0x0][0x370] ;  /* 0x0000dc00ff3f7b82 */ /* 0x000e620000000800 */
[----:B------:R-:W-:Y:S01]  /*4db0*/  ULEA UR48, UR37, UR48, 0x18 ;  /* 0x0000003025307291 */ /* 0x000fe2000f8ec0ff */
[----:B------:R-:W-:Y:S01]  /*4dc0*/  LOP3.LUT R5, R7, 0xc0, RZ, 0xc0, !PT ;  /* 0x000000c007057812 */ /* 0x000fe200078ec0ff */
[----:B------:R-:W-:Y:S01]  /*4dd0*/  IMAD.MOV.U32 R71, RZ, RZ, 0x20 ;  /* 0x00000020ff477424 */ /* 0x000fe200078e00ff */
[----:B------:R-:W-:Y:S01]  /*4de0*/  LOP3.LUT R64, R64, 0x600, RZ, 0xc0, !PT ;  /* 0x0000060040407812 */ /* 0x000fe200078ec0ff */
[----:B------:R-:W-:Y:S01]  /*4df0*/  UIADD3 UR4, UPT, UPT, UR48, 0x200, URZ ;  /* 0x0000020030047890 */ /* 0x000fe2000fffe0ff */
[----:B------:R-:W-:Y:S01]  /*4e00*/  LOP3.LUT R0, R5, 0x8, R0, 0xf8, !PT ;  /* 0x0000000805007812 */ /* 0x000fe200078ef800 */
[----:B------:R-:W-:Y:S01]  /*4e10*/  IMAD.SHL.U32 R5, R72, 0x4, RZ ;  /* 0x0000000448057824 */ /* 0x000fe200078e00ff */
[----:B------:R-:W2:Y:S01]  /*4e20*/  LDC R28, c[0x0][0xb0c] ;  /* 0x0002c300ff1c7b82 */ /* 0x000ea20000000800 */
[----:B------:R-:W-:Y:S01]  /*4e30*/  LOP3.LUT R64, R64, 0x20, R7, 0xf8, !PT ;  /* 0x0000002040407812 */ /* 0x000fe200078ef807 */
[----:B------:R-:W-:Y:S01]  /*4e40*/  IMAD.MOV.U32 R70, RZ, RZ, 0x1 ;  /* 0x00000001ff467424 */ /* 0x000fe200078e00ff */
[----:B------:R-:W-:Y:S01]  /*4e50*/  LOP3.LUT R32, R32, 0x600000, RZ, 0xc0, !PT ;  /* 0x0060000020207812 */ /* 0x000fe200078ec0ff */
[----:B------:R-:W-:Y:S01]  /*4e60*/  IMAD.MOV.U32 R30, RZ, RZ, RZ ;  /* 0x000000ffff1e7224 */ /* 0x000fe200078e00ff */
[----:B------:R-:W-:-:S02]  /*4e70*/  LOP3.LUT R5, R0, 0x18, R5, 0x78, !PT ;  /* 0x0000001800057812 */ /* 0x000fc400078e7805 */
[----:B------:R-:W-:Y:S02]  /*4e80*/  CS2R R68, SRZ ;  /* 0x0000000000447805 */ /* 0x000fe4000001ff00 */
[----:B------:R-:W-:Y:S01]  /*4e90*/  LOP3.LUT R64, R64, 0x100, R7, 0xf8, !PT ;  /* 0x0000010040407812 */ /* 0x000fe200078ef807 */
[----:B------:R-:W4:Y:S01]  /*4ea0*/  LDC R61, c[0x0][0xb20] ;  /* 0x0002c800ff3d7b82 */ /* 0x000f220000000800 */
[----:B------:R-:W3:Y:S01]  /*4eb0*/  LDS R3, [UR48+0x180] ;  /* 0x00018030ff037984 */ /* 0x000ee20008000800 */
[----:B------:R-:W-:Y:S01]  /*4ec0*/  LOP3.LUT R72, R72, 0x60, RZ, 0xc0, !PT ;  /* 0x0000006048487812 */ /* 0x000fe200078ec0ff */
[----:B------:R-:W-:Y:S01]  /*4ed0*/  IMAD.MOV.U32 R75, RZ, RZ, RZ ;  /* 0x000000ffff4b7224 */ /* 0x000fe200078e00ff */
[----:B------:R-:W-:Y:S01]  /*4ee0*/  LOP3.LUT R64, R64, R5, RZ, 0xfc, !PT ;  /* 0x0000000540407212 */ /* 0x000fe200078efcff */
[----:B------:R-:W-:Y:S01]  /*4ef0*/  IMAD.U32 R66, RZ, RZ, UR4 ;  /* 0x00000004ff427e24 */ /* 0x000fe2000f8e00ff */
[----:B------:R-:W-:Y:S01]  /*4f00*/  SEL R71, R71, 0xffffffe0, !P0 ;  /* 0xffffffe047477807 */ /* 0x000fe20004000000 */
[----:B------:R-:W1:Y:S01]  /*4f10*/  LDCU.64 UR52, c[0x0][0x348] ;  /* 0x00006900ff3477ac */ /* 0x000e620008000a00 */
[----:B------:R-:W1:Y:S01]  /*4f20*/  LDC R27, c[0x0][0xb30] ;  /* 0x0002cc00ff1b7b82 */ /* 0x000e620000000800 */
[----:B------:R-:W1:Y:S01]  /*4f30*/  LDCU.64 UR38, c[0x0][0x888] ;  /* 0x00011100ff2677ac */ /* 0x000e620008000a00 */
[----:B------:R-:W1:Y:S06]  /*4f40*/  LDCU.64 UR44, c[0x0][0x890] ;  /* 0x00011200ff2c77ac */ /* 0x000e6c0008000a00 */
[----:B------:R-:W1:Y:S01]  /*4f50*/  LDC.64 R56, c[0x0][0xb10] ;  /* 0x0002c400ff387b82 */ /* 0x000e620000000a00 */
[----:B------:R-:W-:Y:S01]  /*4f60*/  UMOV UR49, URZ ;  /* 0x000000ff00317c82 */ /* 0x000fe20008000000 */
[----:B------:R-:W-:-:S06]  /*4f70*/  UMOV UR51, URZ ;  /* 0x000000ff00337c82 */ /* 0x000fcc0008000000 */
[----:B------:R-:W1:Y:S08]  /*4f80*/  LDC.64 R24, c[0x0][0xb18] ;  /* 0x0002c600ff187b82 */ /* 0x000e700000000a00 */
[----:B------:R-:W1:Y:S08]  /*4f90*/  LDC.64 R22, c[0x0][0xb28] ;  /* 0x0002ca00ff167b82 */ /* 0x000e700000000a00 */
[----:B------:R-:W1:Y:S01]  /*4fa0*/  LDC.64 R54, c[0x0][0x8b0] ;  /* 0x00022c00ff367b82 */ /* 0x000e620000000a00 */
[----:B---3--:R-:W-:-:S07]  /*4fb0*/  IMAD.IADD R32, R3, 0x1, R32 ;  /* 0x0000000103207824 */ /* 0x008fce00078e0220 */
[----:B------:R-:W3:Y:S08]  /*4fc0*/  LDC.64 R52, c[0x0][0x8a8] ;  /* 0x00022a00ff347b82 */ /* 0x000ef00000000a00 */
[----:B--2-4-:R-:W1:Y:S02]  /*4fd0*/  LDC R62, c[0x0][0x374] ;  /* 0x0000dd00ff3e7b82 */ /* 0x014e640000000800 */
.L_x_130:
[C---:B------:R-:W-:Y:S02]  /*4fe0*/  LEA R0, R75.reuse, UR48, 0x3 ;  /* 0x000000304b007c11 */ /* 0x040fe4000f8e18ff */
[----:B------:R-:W-:Y:S02]  /*4ff0*/  SHF.L.U32 R3, R68, 0x1f, RZ ;  /* 0x0000001f44037819 */ /* 0x000fe400000006ff */
[----:B------:R-:W-:Y:S02]  /*5000*/  LEA R16, R75, UR48, 0x4 ;  /* 0x000000304b107c11 */ /* 0x000fe4000f8e20ff */
[----:B------:R-:W2:Y:S02]  /*5010*/  SYNCS.PHASECHK.TRANS64.TRYWAIT P0, [R0+URZ+0xd0], R3 ;  /* 0x0000d003000075a7 */ /* 0x000ea400080011ff */
[----:B-12---:R-:W-:Y:S05]  /*5020*/  @!P0 BRA `(.L_x_87) ;  /* 0x0000003c000c8947 */ /* 0x006fea0003800000 */
.L_x_186:
[----:B------:R-:W4:Y:S01]  /*5030*/  LDC.64 R12, c[0x0][0xb10] ;  /* 0x0002c400ff0c7b82 */ /* 0x000f220000000a00 */
[----:B------:R-:W3:Y:S01]  /*5040*/  LDS.128 R16, [R16+0x160] ;  /* 0x0001600010107984 */ /* 0x000ee20000000c00 */
[----:B-1----:R-:W-:Y:S01]  /*5050*/  ISETP.NE.AND P1, PT, R27, 0x1, PT ;  /* 0x000000011b00780c */ /* 0x002fe20003f25270 */
[----:B--2---:R-:W-:Y:S01]  /*5060*/  VIADD R0, R0, 0xe0 ;  /* 0x000000e000007836 */ /* 0x004fe20000000000 */
[----:B------:R-:W-:Y:S04]  /*5070*/  ISETP.GE.AND P0, PT, R26, 0x1, PT ;  /* 0x000000011a00780c */ /* 0x000fe80003f06270 */
[----:B------:R-:W1:Y:S01]  /*5080*/  LDC.64 R10, c[0x0][0xb18] ;  /* 0x0002c600ff0a7b82 */ /* 0x000e620000000a00 */
[----:B------:R-:W-:Y:S01]  /*5090*/  PRMT R0, RZ, 0x654, R0 ;  /* 0x00000654ff007816 */ /* 0x000fe20000000000 */
[----:B------:R-:W-:Y:S01]  /*50a0*/  @!PT LDS RZ, [RZ] ;  /* 0x00000000fffff984 */ /* 0x000fe20000000800 */
[----:B------:R-:W-:Y:S01]  /*50b0*/  @!PT LDS RZ, [RZ] ;  /* 0x00000000fffff984 */ /* 0x000fe20000000800 */
[----:B------:R-:W-:Y:S01]  /*50c0*/  @!PT LDS RZ, [RZ] ;  /* 0x00000000fffff984 */ /* 0x000fe20000000800 */
[----:B------:R-:W-:Y:S01]  /*50d0*/  @!PT LDS RZ, [RZ] ;  /* 0x00000000fffff984 */ /* 0x000fe20000000800 */
[----:B------:R2:W-:Y:S06]  /*50e0*/  MEMBAR.ALL.CTA ;  /* 0x0000000000007992 */ /* 0x0005ec0000008000 */
[----:B--2---:R-:W2:Y:S01]  /*50f0*/  FENCE.VIEW.ASYNC.S ;  /* 0x00000000000073c6 */ /* 0x004ea20000000000 */
[----:B------:R-:W1:Y:S08]  /*5100*/  @!P1 LDC R14, c[0x0][0xb20] ;  /* 0x0002c800ff0e9b82 */ /* 0x000e700000000800 */
[----:B------:R-:W1:Y:S01]  /*5110*/  @!P1 LDC R9, c[0x0][0xb0c] ;  /* 0x0002c300ff099b82 */ /* 0x000e620000000800 */
[----:B--2---:R2:W-:Y:S01]  /*5120*/  SYNCS.ARRIVE.TRANS64.RED.A1T0 RZ, [R0+URZ], RZ ;  /* 0x000000ff00ff79a7 */ /* 0x0045e200081004ff */
[----:B---3--:R-:W-:Y:S04]  /*5130*/  LOP3.LUT P4, RZ, R18, 0x1, RZ, 0xc0, !PT ;  /* 0x0000000112ff7812 */ /* 0x008fe8000788c0ff */
[----:B------:R-:W-:Y:S09]  /*5140*/  P2R R73, PR, RZ, 0x10 ;  /* 0x00000010ff497803 */ /* 0x000ff20000000000 */
[----:B------:R-:W-:Y:S02]  /*5150*/  @P4 MOV R31, R16 ;  /* 0x00000010001f4202 */ /* 0x000fe40000000f00 */
[----:B------:R-:W-:Y:S01]  /*5160*/  @P4 LOP3.LUT R29, R17, 0xffff, RZ, 0xc0, !PT ;  /* 0x0000ffff111d4812 */ /* 0x000fe200078ec0ff */
[----:B--2-4-:R-:W-:Y:S06]  /*5170*/  @!P0 BRA `(.L_x_88) ;  /* 0x0000000000a48947 */ /* 0x014fec0003800000 */
[----:B------:R-:W-:Y:S01]  /*5180*/  IMAD.HI.U32 R36, R62, R25, RZ ;  /* 0x000000193e247227 */ /* 0x000fe200078e00ff */
[----:B------:R-:W-:Y:S02]  /*5190*/  ISETP.NE.AND P0, PT, R24, 0x1, PT ;  /* 0x000000011800780c */ /* 0x000fe40003f05270 */
[----:B------:R-:W-:Y:S01]  /*51a0*/  ISETP.NE.AND P2, PT, R26, 0x1, PT ;  /* 0x000000011a00780c */ /* 0x000fe20003f45270 */
[-C--:B------:R-:W-:Y:S01]  /*51b0*/  IMAD.HI.U32 R34, R63, R56.reuse, RZ ;  /* 0x000000383f227227 */ /* 0x080fe200078e00ff */
[----:B------:R-:W-:Y:S02]  /*51c0*/  SHF.R.U32.HI R37, RZ, R61, R36 ;  /* 0x0000003dff257219 */ /* 0x000fe40000011624 */
[----:B------:R-:W-:Y:S01]  /*51d0*/  ISETP.NE.AND P3, PT, R28, 0x1, PT ;  /* 0x000000011c00780c */ /* 0x000fe20003f65270 */
[----:B------:R-:W-:Y:S01]  /*51e0*/  IMAD.HI.U32 R40, R29, R25, RZ ;  /* 0x000000191d287227 */ /* 0x000fe200078e00ff */
[----:B------:R-:W-:Y:S02]  /*51f0*/  SHF.R.U32.HI R34, RZ, R57, R34 ;  /* 0x00000039ff227219 */ /* 0x000fe40000011622 */
[----:B------:R-:W-:Y:S01]  /*5200*/  SEL R3, R62, R37, !P0 ;  /* 0x000000253e037207 */ /* 0x000fe20004000000 */
[----:B------:R-:W-:Y:S01]  /*5210*/  IMAD.HI.U32 R38, R31, R56, RZ ;  /* 0x000000381f267227 */ /* 0x000fe200078e00ff */
[----:B------:R-:W-:Y:S03]  /*5220*/  SEL R7, R63, R34, !P3 ;  /* 0x000000223f077207 */ /* 0x000fe60005800000 */
[-C--:B------:R-:W-:Y:S01]  /*5230*/  IMAD.HI.U32 R34, R3, R22.reuse, RZ ;  /* 0x0000001603227227 */ /* 0x080fe200078e00ff */
[----:B------:R-:W-:Y:S03]  /*5240*/  SHF.R.U32.HI R38, RZ, R57, R38 ;  /* 0x00000039ff267219 */ /* 0x000fe60000011626 */
[----:B------:R-:W-:Y:S01]  /*5250*/  IMAD.HI.U32 R36, R7, R22, RZ ;  /* 0x0000001607247227 */ /* 0x000fe200078e00ff */
[----:B------:R-:W-:Y:S02]  /*5260*/  @P2 SHF.R.U32.HI R3, RZ, R23, R34 ;  /* 0x00000017ff032219 */ /* 0x000fe40000011622 */
[----:B------:R-:W-:Y:S02]  /*5270*/  SHF.R.U32.HI R34, RZ, R61, R40 ;  /* 0x0000003dff227219 */ /* 0x000fe40000011628 */
[----:B------:R-:W-:Y:S01]  /*5280*/  @P2 SHF.R.U32.HI R7, RZ, R23, R36 ;  /* 0x00000017ff072219 */ /* 0x000fe20000011624 */
[C---:B------:R-:W-:Y:S01]  /*5290*/  IMAD R2, R26.reuse, R3, RZ ;  /* 0x000000031a027224 */ /* 0x040fe200078e02ff */
[----:B------:R-:W-:Y:S02]  /*52a0*/  SEL R5, R29, R34, !P0 ;  /* 0x000000221d057207 */ /* 0x000fe40004000000 */
[----:B------:R-:W-:Y:S01]  /*52b0*/  SEL R3, R31, R38, !P3 ;  /* 0x000000261f037207 */ /* 0x000fe20005800000 */
[----:B------:R-:W-:Y:S01]  /*52c0*/  IMAD R4, R26, R7, RZ ;  /* 0x000000071a047224 */ /* 0x000fe200078e02ff */
[C---:B------:R-:W-:Y:S01]  /*52d0*/  ISETP.GE.AND P0, PT, R5.reuse, R2, PT ;  /* 0x000000020500720c */ /* 0x040fe20003f06270 */
[----:B------:R-:W-:Y:S03]  /*52e0*/  IMAD.HI.U32 R6, R5, R22, RZ ;  /* 0x0000001605067227 */ /* 0x000fe600078e00ff */
[----:B------:R-:W-:Y:S01]  /*52f0*/  ISETP.GE.OR P0, PT, R3, R4, P0 ;  /* 0x000000040300720c */ /* 0x000fe20000706670 */
[----:B------:R-:W-:Y:S01]  /*5300*/  IMAD.MOV R4, RZ, RZ, -R3 ;  /* 0x000000ffff047224 */ /* 0x000fe200078e0a03 */
[-C--:B------:R-:W-:Y:S03]  /*5310*/  SHF.R.U32.HI R6, RZ, R23.reuse, R6 ;  /* 0x00000017ff067219 */ /* 0x080fe60000011606 */
[----:B------:R-:W-:Y:S01]  /*5320*/  IMAD R31, R28, R4, R31 ;  /* 0x000000041c1f7224 */ /* 0x000fe200078e021f */
[----:B------:R-:W-:Y:S05]  /*5330*/  SEL R15, R5, R6, !P2 ;  /* 0x00000006050f7207 */ /* 0x000fea0005000000 */
[----:B------:R-:W-:Y:S02]  /*5340*/  IMAD.MOV R6, RZ, RZ, -R15 ;  /* 0x000000ffff067224 */ /* 0x000fe400078e0a0f */
[C---:B------:R-:W-:Y:S04]  /*5350*/  @!P0 IMAD.HI.U32 R2, R3.reuse, R22, RZ ;  /* 0x0000001603028227 */ /* 0x040fe800078e00ff */
[----:B------:R-:W-:Y:S01]  /*5360*/  IMAD R6, R26, R6, R5 ;  /* 0x000000061a067224 */ /* 0x000fe200078e0205 */
[----:B------:R-:W-:Y:S04]  /*5370*/  @!P0 SHF.R.U32.HI R2, RZ, R23, R2 ;  /* 0x00000017ff028219 */ /* 0x000fe80000011602 */
[----:B------:R-:W-:Y:S02]  /*5380*/  @!P0 SEL R0, R3, R2, !P2 ;  /* 0x0000000203008207 */ /* 0x000fe40005000000 */
[----:B------:R-:W-:Y:S02]  /*5390*/  IADD3 R2, PT, PT, -R5, RZ, RZ ;  /* 0x000000ff05027210 */ /* 0x000fe40007ffe1ff */
[----:B------:R-:W-:Y:S01]  /*53a0*/  @!P0 IADD3 R8, PT, PT, R15, -R0, RZ ;  /* 0x800000000f088210 */ /* 0x000fe20007ffe0ff */
[----:B------:R-:W-:Y:S02]  /*53b0*/  @!P0 IMAD R0, R7, R6, R0 ;  /* 0x0000000607008224 */ /* 0x000fe400078e0200 */
[----:B------:R-:W-:Y:S02]  /*53c0*/  IMAD R29, R24, R2, R29 ;  /* 0x00000002181d7224 */ /* 0x000fe400078e021d */
[----:B------:R-:W-:Y:S02]  /*53d0*/  @!P0 IMAD R5, R8, R26, R3 ;  /* 0x0000001a08058224 */ /* 0x000fe400078e0203 */
[----:B------:R-:W-:Y:S04]  /*53e0*/  @!P0 IMAD.MOV.U32 R3, RZ, RZ, R0 ;  /* 0x000000ffff038224 */ /* 0x000fe800078e0000 */
[----:B------:R-:W-:Y:S02]  /*53f0*/  IMAD R31, R3, R28, R31 ;  /* 0x0000001c031f7224 */ /* 0x000fe400078e021f */
[----:B------:R-:W-:Y:S07]  /*5400*/  IMAD R29, R5, R24, R29 ;  /* 0x00000018051d7224 */ /* 0x000fee00078e021d */
.L_x_88:
[----:B-1----:R-:W-:Y:S01]  /*5410*/  @!P1 ISETP.NE.AND P0, PT, R10, 0x1, PT ;  /* 0x000000010a00980c */ /* 0x002fe20003f05270 */
[----:B------:R-:W-:Y:S01]  /*5420*/  @!P1 IMAD.HI.U32 R3, R29, R11, RZ ;  /* 0x0000000b1d039227 */ /* 0x000fe200078e00ff */
[----:B------:R-:W-:Y:S01]  /*5430*/  R2UR UR42, R21 ;  /* 0x00000000152a72ca */ /* 0x000fe200000e0000 */
[----:B------:R-:W-:Y:S01]  /*5440*/  BSSY.RECONVERGENT B6, `(.L_x_89) ;  /* 0x0000031000067945 */ /* 0x000fe20003800200 */
[----:B------:R-:W-:Y:S01]  /*5450*/  R2UR UR41, R20 ;  /* 0x00000000142972ca */ /* 0x000fe200000e0000 */
[----:B------:R-:W-:Y:S01]  /*5460*/  @!P1 IMAD.HI.U32 R0, R31, R12, RZ ;  /* 0x0000000c1f009227 */ /* 0x000fe200078e00ff */
[----:B------:R-:W-:Y:S02]  /*5470*/  @!P1 SHF.R.U32.HI R2, RZ, R14, R3 ;  /* 0x0000000eff029219 */ /* 0x000fe40000011603 */
[----:B------:R-:W-:Y:S01]  /*5480*/  @!P1 ISETP.NE.AND P2, PT, R9, 0x1, PT ;  /* 0x000000010900980c */ /* 0x000fe20003f45270 */
[----:B------:R-:W-:Y:S01]  /*5490*/  VIADD R75, R75, 0x1 ;  /* 0x000000014b4b7836 */ /* 0x000fe20000000000 */
[----:B------:R-:W-:Y:S02]  /*54a0*/  @!P1 SEL R2, R29, R2, !P0 ;  /* 0x000000021d029207 */ /* 0x000fe40004000000 */
[----:B------:R-:W-:Y:S02]  /*54b0*/  @!P1 SHF.R.U32.HI R0, RZ, R13, R0 ;  /* 0x0000000dff009219 */ /* 0x000fe40000011600 */
[----:B------:R-:W-:Y:S01]  /*54c0*/  LOP3.LUT P0, RZ, R66, 0x1b0, RZ, 0xc0, !PT ;  /* 0x000001b042ff7812 */ /* 0x000fe2000780c0ff */
[----:B------:R-:W-:Y:S01]  /*54d0*/  USHF.L.U32 UR42, UR42, 0x6, URZ ;  /* 0x000000062a2a7899 */ /* 0x000fe200080006ff */
[----:B------:R-:W-:Y:S01]  /*54e0*/  @!P1 SEL R3, R31, R0, !P2 ;  /* 0x000000001f039207 */ /* 0x000fe20005000000 */
[----:B------:R-:W-:Y:S01]  /*54f0*/  USHF.L.U32 UR41, UR41, 0x7, URZ ;  /* 0x0000000729297899 */ /* 0x000fe200080006ff */
[----:B------:R-:W-:Y:S03]  /*5500*/  @P4 SHF.R.U32.HI R67, RZ, 0x10, R17 ;  /* 0x00000010ff434819 */ /* 0x000fe60000011611 */
[----:B------:R-:W-:Y:S02]  /*5510*/  @!P1 IMAD.IADD R0, R2, 0x1, -R3 ;  /* 0x0000000102009824 */ /* 0x000fe400078e0a03 */
[----:B------:R-:W-:Y:S02]  /*5520*/  @!P1 IMAD.IADD R2, R3, 0x1, -R2 ;  /* 0x0000000103029824 */ /* 0x000fe400078e0a02 */
[----:B------:R-:W-:Y:S02]  /*5530*/  @!P1 IMAD R31, R0, R9, R31 ;  /* 0x00000009001f9224 */ /* 0x000fe400078e021f */
[----:B------:R-:W-:Y:S01]  /*5540*/  @!P1 IMAD R29, R2, R10, R29 ;  /* 0x0000000a021d9224 */ /* 0x000fe200078e021d */
[----:B------:R-:W-:Y:S06]  /*5550*/  @!P0 BRA `(.L_x_90) ;  /* 0x00000000007c8947 */ /* 0x000fec0003800000 */
[----:B------:R-:W1:Y:S01]  /*5560*/  LDCU.64 UR8, c[0x4][0x80] ;  /* 0x01001000ff0877ac */ /* 0x000e620008000a00 */
[----:B------:R-:W-:Y:S01]  /*5570*/  MOV R2, 0x0 ;  /* 0x0000000000027802 */ /* 0x000fe20000000f00 */
[----:B------:R-:W-:Y:S02]  /*5580*/  HFMA2 R12, -RZ, RZ, 0, 5.9604644775390625e-08 ;  /* 0x00000001ff0c7431 */ /* 0x000fe400000001ff */
[----:B------:R-:W-:Y:S01]  /*5590*/  IMAD.MOV.U32 R8, RZ, RZ, 0x70 ;  /* 0x00000070ff087424 */ /* 0x000fe200078e00ff */
[----:B------:R2:W3:Y:S01]  /*55a0*/  LDC.64 R14, c[0x4][R2] ;  /* 0x01000000020e7b82 */ /* 0x0004e20000000a00 */
[----:B------:R-:W4:Y:S01]  /*55b0*/  LDCU.64 UR6, c[0x4][0x88] ;  /* 0x01001100ff0677ac */ /* 0x000f220008000a00 */
[----:B------:R-:W-:Y:S01]  /*55c0*/  IMAD.MOV.U32 R13, RZ, RZ, RZ ;  /* 0x000000ffff0d7224 */ /* 0x000fe200078e00ff */
[----:B------:R-:W2:Y:S01]  /*55d0*/  LDCU.64 UR4, c[0x4][0x8] ;  /* 0x01000100ff0477ac */ /* 0x000ea20008000a00 */
[----:B-1----:R-:W-:Y:S01]  /*55e0*/  MOV R5, UR9 ;  /* 0x0000000900057c02 */ /* 0x002fe20008000f00 */
[----:B------:R-:W-:Y:S01]  /*55f0*/  IMAD.U32 R4, RZ, RZ, UR8 ;  /* 0x00000008ff047e24 */ /* 0x000fe2000f8e00ff */
[----:B----4-:R-:W-:Y:S01]  /*5600*/  MOV R7, UR7 ;  /* 0x0000000700077c02 */ /* 0x010fe20008000f00 */
[----:B------:R-:W-:Y:S01]  /*5610*/  IMAD.U32 R6, RZ, RZ, UR6 ;  /* 0x00000006ff067e24 */ /* 0x000fe2000f8e00ff */
[----:B--2---:R-:W-:Y:S01]  /*5620*/  MOV R11, UR5 ;  /* 0x00000005000b7c02 */ /* 0x004fe20008000f00 */
[----:B------:R-:W-:Y:S02]  /*5630*/  IMAD.U32 R10, RZ, RZ, UR4 ;  /* 0x00000004ff0a7e24 */ /* 0x000fe4000f8e00ff */
[----:B------:R-:W-:Y:S07]  /*5640*/  LEPC R20, `(.L_x_91) ;  /* 0x000000001014794e */ /* 0x000fee0000000000 */
[----:B---3-5:R-:W-:Y:S05]  /*5650*/  CALL.ABS.NOINC R14 ;  /* 0x000000000e007343 */ /* 0x028fea0003c00000 */
.L_x_91:
[----:B------:R-:W1:Y:S01]  /*5660*/  LDCU.64 UR8, c[0x4][0x80] ;  /* 0x01001000ff0877ac */ /* 0x000e620008000a00 */
[----:B------:R-:W2:Y:S01]  /*5670*/  LDC.64 R2, c[0x4][R2] ;  /* 0x0100000002027b82 */ /* 0x000ea20000000a00 */
[----:B------:R-:W-:Y:S02]  /*5680*/  HFMA2 R12, -RZ, RZ, 0, 5.9604644775390625e-08 ;  /* 0x00000001ff0c7431 */ /* 0x000fe400000001ff */
[----:B------:R-:W-:Y:S02]  /*5690*/  IMAD.MOV.U32 R8, RZ, RZ, 0x70 ;  /* 0x00000070ff087424 */ /* 0x000fe400078e00ff */
[----:B------:R-:W-:Y:S01]  /*56a0*/  IMAD.MOV.U32 R13, RZ, RZ, RZ ;  /* 0x000000ffff0d7224 */ /* 0x000fe200078e00ff */
[----:B------:R-:W3:Y:S01]  /*56b0*/  LDCU.64 UR6, c[0x4][0x88] ;  /* 0x01001100ff0677ac */ /* 0x000ee20008000a00 */
[----:B------:R-:W4:Y:S01]  /*56c0*/  LDCU.64 UR4, c[0x4][0x8] ;  /* 0x01000100ff0477ac */ /* 0x000f220008000a00 */
[----:B-1----:R-:W-:Y:S02]  /*56d0*/  MOV R4, UR8 ;  /* 0x0000000800047c02 */ /* 0x002fe40008000f00 */
[----:B------:R-:W-:Y:S02]  /*56e0*/  MOV R5, UR9 ;  /* 0x0000000900057c02 */ /* 0x000fe40008000f00 */
[----:B---3--:R-:W-:Y:S01]  /*56f0*/  MOV R7, UR7 ;  /* 0x0000000700077c02 */ /* 0x008fe20008000f00 */
[----:B------:R-:W-:Y:S01]  /*5700*/  IMAD.U32 R6, RZ, RZ, UR6 ;  /* 0x00000006ff067e24 */ /* 0x000fe2000f8e00ff */
[----:B----4-:R-:W-:Y:S01]  /*5710*/  MOV R11, UR5 ;  /* 0x00000005000b7c02 */ /* 0x010fe20008000f00 */
[----:B------:R-:W-:Y:S02]  /*5720*/  IMAD.U32 R10, RZ, RZ, UR4 ;  /* 0x00000004ff0a7e24 */ /* 0x000fe4000f8e00ff */
[----:B------:R-:W-:Y:S07]  /*5730*/  LEPC R20, `(.L_x_90) ;  /* 0x000000001014794e */ /* 0x000fee0000000000 */
[----:B--2---:R-:W-:Y:S05]  /*5740*/  CALL.ABS.NOINC R2 ;  /* 0x0000000002007343 */ /* 0x004fea0003c00000 */
.L_x_90:
[----:B------:R-:W-:Y:S05]  /*5750*/  BSYNC.RECONVERGENT B6 ;  /* 0x0000000000067941 */ /* 0x000fea0003800200 */
.L_x_89:
[----:B------:R-:W-:Y:S01]  /*5760*/  ISETP.NE.U32.AND P4, PT, R54, RZ, PT ;  /* 0x000000ff3600720c */ /* 0x000fe20003f85070 */
[----:B------:R-:W-:Y:S01]  /*5770*/  UISETP.NE.AND UP2, UPT, UR50, URZ, UPT ;  /* 0x000000ff3200728c */ /* 0x000fe2000bf45270 */
[----:B------:R-:W-:Y:S01]  /*5780*/  ISETP.NE.U32.AND P2, PT, RZ, UR38, PT ;  /* 0x00000026ff007c0c */ /* 0x000fe2000bf45070 */
[----:B------:R-:W-:Y:S01]  /*5790*/  UISETP.NE.U32.AND UP1, UPT, UR44, URZ, UPT ;  /* 0x000000ff2c00728c */ /* 0x000fe2000bf25070 */
[----:B------:R-:W-:Y:S01]  /*57a0*/  ISETP.NE.AND.EX P4, PT, R55, RZ, PT, P4 ;  /* 0x000000ff3700720c */ /* 0x000fe20003f85340 */
[----:B------:R-:W-:Y:S01]  /*57b0*/  UPLOP3.LUT UP0, UPT, UPT, UPT, UPT, 0x40, 0x4 ;  /* 0x000000000004789c */ /* 0x000fe20003f0e870 */
[----:B------:R-:W-:Y:S01]  /*57c0*/  ISETP.NE.AND.EX P2, PT, RZ, UR39, PT, P2 ;  /* 0x00000027ff007c0c */ /* 0x000fe2000bf45320 */
[----:B------:R-:W-:Y:S01]  /*57d0*/  UISETP.NE.AND.EX UP1, UPT, UR45, URZ, UPT, UP1 ;  /* 0x000000ff2d00728c */ /* 0x000fe2000bf25310 */
[----:B------:R-:W-:Y:S04]  /*57e0*/  PLOP3.LUT P1, PT, PT, PT, UP2, 0x80, 0x8 ;  /* 0x000000000008781c */ /* 0x000fe80003f2f028 */
[----:B------:R-:W-:Y:S06]  /*57f0*/  @UP2 UPLOP3.LUT UP0, UPT, UPT, UPT, UP1, 0x80, 0x8 ;  /* 0x000000000008289c */ /* 0x000fec0003f0f010 */
[----:B------:R-:W-:Y:S01]  /*5800*/  PLOP3.LUT P0, PT, PT, PT, UP0, 0x80, 0x8 ;  /* 0x000000000008781c */ /* 0x000fe20003f0f008 */
[----:B------:R-:W-:Y:S01]  /*5810*/  @!UPT UIADD3 URZ, UPT, UPT, URZ, URZ, URZ ;  /* 0x000000fffffff290 */ /* 0x000fe2000fffe0ff */
[----:B------:R-:W-:Y:S11]  /*5820*/  BRA.U !UP1, `(.L_x_92) ;  /* 0x0000000109387547 */ /* 0x000ff6000b800000 */
[----:B------:R-:W-:Y:S01]  /*5830*/  UISETP.NE.U32.AND UP0, UPT, UR38, URZ, UPT ;  /* 0x000000ff2600728c */ /* 0x000fe2000bf05070 */
[----:B------:R-:W-:Y:S02]  /*5840*/  HFMA2 R0, -RZ, RZ, 0, 5.9604644775390625e-08 ;  /* 0x00000001ff007431 */ /* 0x000fe400000001ff */
[----:B------:R-:W-:Y:S01]  /*5850*/  IMAD.MOV.U32 R59, RZ, RZ, 0x1 ;  /* 0x00000001ff3b7424 */ /* 0x000fe200078e00ff */
[----:B------:R-:W-:Y:S06]  /*5860*/  UISETP.NE.AND.EX UP0, UPT, UR39, URZ, UPT, UP0 ;  /* 0x000000ff2700728c */ /* 0x000fec000bf05300 */
[----:B------:R-:W-:Y:S05]  /*5870*/  PLOP3.LUT P3, PT, PT, PT, UP0, 0x80, 0x8 ;  /* 0x000000000008781c */ /* 0x000fea0003f6f008 */
[----:B------:R-:W1:Y:S01]  /*5880*/  @UP0 LDCU.64 UR6, c[0x0][0x888] ;  /* 0x00011100ff0607ac */ /* 0x000e620008000a00 */
[----:B------:R-:W-:Y:S07]  /*5890*/  @UP0 UIMAD UR4, UR36, UR44, URZ ;  /* 0x0000002c240402a4 */ /* 0x000fee000f8e02ff */
[----:B------:R-:W-:Y:S01]  /*58a0*/  @!P3 PRMT R59, R0, 0x7610, R59 ;  /* 0x00007610003bb816 */ /* 0x000fe2000000003b */
[----:B-1----:R-:W-:Y:S03]  /*58b0*/  @UP0 UIMAD.WIDE UR6, UR4, 0x4, UR6 ;  /* 0x00000004040608a5 */ /* 0x002fe6000f8e0206 */
[----:B------:R-:W1:Y:S03]  /*58c0*/  @!UP0 LDCU UR4, c[0x0][0x880] ;  /* 0x00011000ff0487ac */ /* 0x000e660008000800 */
[----:B------:R-:W-:Y:S01]  /*58d0*/  IMAD.U32 R2, RZ, RZ, UR6 ;  /* 0x00000006ff027e24 */ /* 0x000fe2000f8e00ff */
[----:B------:R-:W-:Y:S05]  /*58e0*/  MOV R3, UR7 ;  /* 0x0000000700037c02 */ /* 0x000fea0008000f00 */
[----:B-----5:R2:W5:Y:S02]  /*58f0*/  @P3 LDG.E R35, desc[UR46][R2.64] ;  /* 0x0000002e02233981 */ /* 0x020564000c1e1900 */
[----:B-12---:R-:W-:Y:S02]  /*5900*/  @!P3 IMAD.U32 R35, RZ, RZ, UR4 ;  /* 0x00000004ff23be24 */ /* 0x006fe4000f8e00ff */
.L_x_92:
[----:B------:R-:W-:Y:S05]  /*5910*/  @!P4 BRA `(.L_x_93) ;  /* 0x000000000020c947 */ /* 0x000fea0003800000 */
[----:B------:R-:W-:Y:S04]  /*5920*/  ISETP.NE.U32.AND P3, PT, R52, RZ, PT ;  /* 0x000000ff3400720c */ /* 0x000fe80003f65070 */
[----:B------:R-:W-:Y:S11]  /*5930*/  ISETP.NE.AND.EX P3, PT, R53, RZ, PT, P3 ;  /* 0x000000ff3500720c */ /* 0x000ff60003f65330 */
[----:B------:R-:W-:Y:S02]  /*5940*/  @!UPT UIADD3 URZ, UPT, UPT, URZ, URZ, URZ ;  /* 0x000000fffffff290 */ /* 0x000fe4000fffe0ff */
[----:B------:R-:W1:Y:S01]  /*5950*/  @P3 LDC.64 R2, c[0x0][0x8a8] ;  /* 0x00022a00ff023b82 */ /* 0x000e620000000a00 */
[----:B------:R-:W-:Y:S04]  /*5960*/  @P3 IMAD R0, R54, UR36, RZ ;  /* 0x0000002436003c24 */ /* 0x000fe8000f8e02ff */
[----:B-1----:R-:W-:Y:S05]  /*5970*/  @P3 IMAD.WIDE R2, R0, 0x4, R2 ;  /* 0x0000000400023825 */ /* 0x002fea00078e0202 */
[----:B-----5:R1:W5:Y:S02]  /*5980*/  @P3 LDG.E R33, desc[UR46][R2.64] ;  /* 0x0000002e02213981 */ /* 0x020364000c1e1900 */
[----:B-1----:R-:W2:Y:S02]  /*5990*/  @!P3 LDC R33, c[0x0][0x8a0] ;  /* 0x00022800ff21bb82 */ /* 0x002ea40000000800 */
.L_x_93:
[----:B-----5:R-:W-:Y:S01]  /*59a0*/  FSETP.NEU.AND P3, PT, R35, RZ, PT ;  /* 0x000000ff2300720b */ /* 0x020fe20003f6d000 */
[----:B------:R-:W-:Y:S01]  /*59b0*/  IMAD.SHL.U32 R80, R64, 0x2, RZ ;  /* 0x0000000240507824 */ /* 0x000fe200078e00ff */
[----:B------:R-:W-:Y:S01]  /*59c0*/  SEL R7, RZ, 0xffffffff, P2 ;  /* 0xffffffffff077807 */ /* 0x000fe20001000000 */
[----:B------:R-:W-:Y:S01]  /*59d0*/  BSSY B1, `(.L_x_94) ;  /* 0x0000036000017945 */ /* 0x000fe20003800000 */
[----:B------:R-:W-:Y:S01]  /*59e0*/  @P1 LOP3.LUT P2, RZ, R59, 0xff, RZ, 0xc0, !PT ;  /* 0x000000ff3bff1812 */ /* 0x000fe2000784c0ff */
[----:B------:R-:W-:Y:S01]  /*59f0*/  VIADD R78, R80, UR48 ;  /* 0x00000030504e7c36 */ /* 0x000fe20008000000 */
[----:B------:R-:W-:Y:S01]  /*5a00*/  @P1 SEL R2, RZ, 0xffffffff, P3 ;  /* 0xffffffffff021807 */ /* 0x000fe20001800000 */
[----:B------:R-:W-:Y:S01]  /*5a10*/  IMAD.MOV.U32 R81, RZ, RZ, 0x1 ;  /* 0x00000001ff517424 */ /* 0x000fe200078e00ff */
[----:B------:R-:W-:Y:S01]  /*5a20*/  LOP3.LUT R70, R70, 0x1, RZ, 0x3c, !PT ;  /* 0x0000000146467812 */ /* 0x000fe200078e3cff */
[----:B------:R-:W-:Y:S01]  /*5a30*/  IMAD.MOV.U32 R39, RZ, RZ, RZ ;  /* 0x000000ffff277224 */ /* 0x000fe200078e00ff */
[----:B------:R-:W-:Y:S02]  /*5a40*/  @P0 SEL R2, R7, R2, !P2 ;  /* 0x0000000207020207 */ /* 0x000fe40005000000 */
[----:B------:R-:W-:Y:S02]  /*5a50*/  CS2R R50, SRZ ;  /* 0x0000000000327805 */ /* 0x000fe4000001ff00 */
[----:B------:R-:W-:Y:S02]  /*5a60*/  LEA R79, R30, UR48, 0x3 ;  /* 0x000000301e4f7c11 */ /* 0x000fe4000f8e18ff */
[----:B------:R-:W-:Y:S02]  /*5a70*/  CS2R R48, SRZ ;  /* 0x0000000000307805 */ /* 0x000fe4000001ff00 */
[----:B------:R-:W-:Y:S02]  /*5a80*/  @P1 LOP3.LUT R2, R2, 0x1, RZ, 0xc0, !PT ;  /* 0x0000000102021812 */ /* 0x000fe400078ec0ff */
[----:B------:R-:W-:Y:S02]  /*5a90*/  CS2R R42, SRZ ;  /* 0x00000000002a7805 */ /* 0x000fe4000001ff00 */
[----:B------:R-:W-:Y:S02]  /*5aa0*/  SHF.L.U32 R0, R69, 0x1f, RZ ;  /* 0x0000001f45007819 */ /* 0x000fe400000006ff */
[----:B------:R-:W-:Y:S02]  /*5ab0*/  CS2R R40, SRZ ;  /* 0x0000000000287805 */ /* 0x000fe4000001ff00 */
[----:B------:R-:W-:Y:S01]  /*5ac0*/  ISETP.NE.U32.OR P5, PT, R2, 0x1, !P1 ;  /* 0x000000010200780c */ /* 0x000fe20004fa5470 */
[----:B------:R-:W-:Y:S01]  /*5ad0*/  IMAD.IADD R77, R71, 0x1, R78 ;  /* 0x00000001474d7824 */ /* 0x000fe200078e024e */
[----:B------:R-:W-:Y:S02]  /*5ae0*/  PLOP3.LUT P2, PT, PT, PT, UP1, 0x80, 0x8 ;  /* 0x000000000008781c */ /* 0x000fe40003f4f018 */
[----:B------:R-:W-:Y:S02]  /*5af0*/  LEA.HI R5, R30, R30, RZ, 0x1 ;  /* 0x0000001e1e057211 */ /* 0x000fe400078f08ff */
[----:B------:R-:W-:Y:S02]  /*5b00*/  LOP3.LUT P4, R74, R59, 0xff, RZ, 0xc0, !PT ;  /* 0x000000ff3b4a7812 */ /* 0x000fe4000788c0ff */
[----:B------:R-:W-:Y:S01]  /*5b10*/  SEL R2, RZ, 0xffffffff, P3 ;  /* 0xffffffffff027807 */ /* 0x000fe20001800000 */
[C---:B------:R-:W-:Y:S01]  /*5b20*/  IMAD.SHL.U32 R3, R5.reuse, 0x40, RZ ;  /* 0x0000004005037824 */ /* 0x040fe200078e00ff */
[----:B------:R-:W-:Y:S02]  /*5b30*/  LOP3.LUT R5, R5, 0xffe, RZ, 0xc0, !PT ;  /* 0x00000ffe05057812 */ /* 0x000fe400078ec0ff */
[----:B------:R-:W-:Y:S02]  /*5b40*/  P2R R76, PR, RZ, 0x20 ;  /* 0x00000020ff4c7803 */ /* 0x000fe40000000000 */
[----:B------:R-:W-:Y:S01]  /*5b50*/  @P5 SHF.L.U32 R4, R70, 0x1f, RZ ;  /* 0x0000001f46045819 */ /* 0x000fe200000006ff */
[----:B------:R-:W-:Y:S01]  /*5b60*/  IMAD.IADD R34, R30, 0x1, -R5 ;  /* 0x000000011e227824 */ /* 0x000fe200078e0a05 */
[----:B------:R-:W-:Y:S02]  /*5b70*/  @P2 SEL R2, R7, R2, !P4 ;  /* 0x0000000207022207 */ /* 0x000fe40006000000 */
[----:B------:R-:W1:Y:S01]  /*5b80*/  @P5 SYNCS.PHASECHK.TRANS64.TRYWAIT P1, [UR48+0x80], R4 ;  /* 0x00008004ff0055a7 */ /* 0x000e620008021130 */
[----:B------:R-:W-:Y:S02]  /*5b90*/  LOP3.LUT R3, R3, 0xffffff80, RZ, 0xc0, !PT ;  /* 0xffffff8003037812 */ /* 0x000fe400078ec0ff */
[----:B------:R-:W-:Y:S03]  /*5ba0*/  LOP3.LUT R2, R2, 0x1, RZ, 0xc0, !PT ;  /* 0x0000000102027812 */ /* 0x000fe600078ec0ff */
[----:B------:R-:W-:Y:S01]  /*5bb0*/  IMAD.IADD R3, R32, 0x1, R3 ;  /* 0x0000000120037824 */ /* 0x000fe200078e0203 */
[----:B------:R-:W-:Y:S03]  /*5bc0*/  ISETP.NE.U32.AND P2, PT, R2, 0x1, PT ;  /* 0x000000010200780c */ /* 0x000fe60003f45070 */
[----:B------:R-:W-:Y:S01]  /*5bd0*/  IMAD R34, R34, 0x100000, R3 ;  /* 0x0010000022227824 */ /* 0x000fe200078e0203 */
[----:B------:R-:W-:Y:S01]  /*5be0*/  P2R R82, PR, RZ, 0x4 ;  /* 0x00000004ff527803 */ /* 0x000fe20000000000 */
[----:B------:R3:W4:Y:S01]  /*5bf0*/  SYNCS.PHASECHK.TRANS64.TRYWAIT P0, [R79+URZ+0xf0], R0 ;  /* 0x0000f0004f0075a7 */ /* 0x00072200080011ff */
[----:B-1----:R-:W-:Y:S01]  /*5c00*/  @P5 SEL R81, RZ, 0x1, !P1 ;  /* 0x00000001ff515807 */ /* 0x002fe20004800000 */
[----:B---3--:R-:W-:Y:S06]  /*5c10*/  @!P5 BRA `(.L_x_95) ;  /* 0x000000000044d947 */ /* 0x008fec0003800000 */
[----:B------:R-:W-:Y:S01]  /*5c20*/  IMAD.MOV.U32 R50, RZ, RZ, RZ ;  /* 0x000000ffff327224 */ /* 0x000fe200078e00ff */
[----:B------:R-:W-:Y:S01]  /*5c30*/  ISETP.NE.AND P1, PT, R81, RZ, PT ;  /* 0x000000ff5100720c */ /* 0x000fe20003f25270 */
[----:B------:R-:W-:Y:S01]  /*5c40*/  BSSY B0, `(.L_x_96) ;  /* 0x0000008000007945 */ /* 0x000fe20003800000 */
[----:B------:R-:W-:Y:S02]  /*5c50*/  CS2R R42, SRZ ;  /* 0x00000000002a7805 */ /* 0x000fe4000001ff00 */
[----:B------:R-:W-:Y:S02]  /*5c60*/  CS2R R40, SRZ ;  /* 0x0000000000287805 */ /* 0x000fe4000001ff00 */
[----:B------:R-:W-:Y:S07]  /*5c70*/  CS2R R48, SRZ ;  /* 0x0000000000307805 */ /* 0x000fee000001ff00 */
[----:B------:R-:W-:Y:S05]  /*5c80*/  @P1 BRA `(.L_x_97) ;  /* 0x00000000000c1947 */ /* 0x000fea0003800000 */
[----:B------:R-:W-:Y:S04]  /*5c90*/  SHF.L.U32 R3, R70, 0x1f, RZ ;  /* 0x0000001f46037819 */ /* 0x000fe800000006ff */
[----:B------:R-:W1:Y:S02]  /*5ca0*/  SYNCS.PHASECHK.TRANS64.TRYWAIT P1, [UR48+0x80], R3 ;  /* 0x00008003ff0075a7 */ /* 0x000e640008021130 */
[----:B-1----:R-:W-:Y:S05]  /*5cb0*/  @!P1 BRA `(.L_x_98) ;  /* 0x0000002c00fc9947 */ /* 0x002fea0003800000 */
.L_x_97:
[----:B------:R-:W-:Y:S05]  /*5cc0*/  BSYNC B0 ;  /* 0x0000000000007941 */ /* 0x000fea0003800000 */
.L_x_96:
[----:B------:R-:W-:Y:S01]  /*5cd0*/  ISETP.NE.AND P1, PT, R82, RZ, PT ;  /* 0x000000ff5200720c */ /* 0x000fe20003f25270 */
[----:B------:R-:W-:Y:S11]  /*5ce0*/  HFMA2 R39, -RZ, RZ, 0, 5.9604644775390625e-08 ;  /* 0x00000001ff277431 */ /* 0x000ff600000001ff */
[----:B------:R-:W-:Y:S01]  /*5cf0*/  @!UPT UIADD3 URZ, UPT, UPT, URZ, URZ, URZ ;  /* 0x000000fffffff290 */ /* 0x000fe2000fffe0ff */
[----:B------:R-:W-:Y:S05]  /*5d00*/  @P1 WARPSYNC.ALL ;  /* 0x0000000000001948 */ /* 0x000fea0003800000 */
[----:B------:R3:W1:Y:S04]  /*5d10*/  @P1 LDSM.16.M88.4 R40, [R80+UR48+0x200] ;  /* 0x000200305028183b */ /* 0x0006680008000200 */
[----:B------:R3:W1:Y:S02]  /*5d20*/  @P1 LDSM.16.M88.4 R48, [R77+0x200] ;  /* 0x000200004d30183b */ /* 0x0006640000000200 */
.L_x_95:
[----:B------:R-:W-:Y:S05]  /*5d30*/  BSYNC B1 ;  /* 0x0000000000017941 */ /* 0x000fea0003800000 */
.L_x_94:
[----:B-1----:R-:W-:Y:S04]  /*5d40*/  SHF.R.U32.HI R2, RZ, 0x15, R34 ;  /* 0x00000015ff027819 */ /* 0x002fe80000011622 */
[----:B------:R-:W-:Y:S01]  /*5d50*/  LOP3.LUT P1, RZ, R2, 0x3, R65, 0x48, !PT ;  /* 0x0000000302ff7812 */ /* 0x000fe20007824841 */
[----:B------:R-:W-:Y:S01]  /*5d60*/  @!UPT UIADD3 URZ, UPT, UPT, URZ, URZ, URZ ;  /* 0x000000fffffff290 */ /* 0x000fe2000fffe0ff */
[----:B----4-:R-:W-:Y:S11]  /*5d70*/  @P0 BRA `(.L_x_99) ;  /* 0x0000000000080947 */ /* 0x010ff60003800000 */
[----:B------:R-:W1:Y:S02]  /*5d80*/  SYNCS.PHASECHK.TRANS64.TRYWAIT P0, [R79+URZ+0xf0], R0 ;  /* 0x0000f0004f0075a7 */ /* 0x000e6400080011ff */
[----:B-1----:R-:W-:Y:S05]  /*5d90*/  @!P0 BRA `(.L_x_100) ;  /* 0x0000002c00dc8947 */ /* 0x002fea0003800000 */
.L_x_99:
[----:B------:R-:W-:Y:S05]  /*5da0*/  @!P1 BRA `(.L_x_101) ;  /* 0x0000000000409947 */ /* 0x000fea0003800000 */
[----:B------:R-:W4:Y:S01]  /*5db0*/  LDCU.64 UR8, c[0x4][0x70] ;  /* 0x01000e00ff0877ac */ /* 0x000f220008000a00 */
[----:B------:R-:W-:Y:S01]  /*5dc0*/  MOV R3, 0x0 ;  /* 0x0000000000037802 */ /* 0x000fe20000000f00 */
[----:B------:R-:W-:Y:S02]  /*5dd0*/  HFMA2 R12, -RZ, RZ, 0, 5.9604644775390625e-08 ;  /* 0x00000001ff0c7431 */ /* 0x000fe400000001ff */
[----:B------:R-:W-:Y:S02]  /*5de0*/  IMAD.MOV.U32 R8, RZ, RZ, 0x192 ;  /* 0x00000192ff087424 */ /* 0x000fe400078e00ff */
[----:B------:R-:W-:Y:S01]  /*5df0*/  IMAD.MOV.U32 R13, RZ, RZ, RZ ;  /* 0x000000ffff0d7224 */ /* 0x000fe200078e00ff */
[----:B------:R-:W5:Y:S01]  /*5e00*/  LDCU.64 UR6, c[0x4][0x78] ;  /* 0x01000f00ff0677ac */ /* 0x000f620008000a00 */
[----:B------:R-:W1:Y:S01]  /*5e10*/  LDC.64 R2, c[0x4][R3] ;  /* 0x0100000003027b82 */ /* 0x000e620000000a00 */
[----:B------:R-:W2:Y:S01]  /*5e20*/  LDCU.64 UR4, c[0x4][0x10] ;  /* 0x01000200ff0477ac */ /* 0x000ea20008000a00 */
[----:B----4-:R-:W-:Y:S01]  /*5e30*/  MOV R5, UR9 ;  /* 0x0000000900057c02 */ /* 0x010fe20008000f00 */
[----:B------:R-:W-:Y:S01]  /*5e40*/  IMAD.U32 R4, RZ, RZ, UR8 ;  /* 0x00000008ff047e24 */ /* 0x000fe2000f8e00ff */
[----:B-----5:R-:W-:Y:S01]  /*5e50*/  MOV R7, UR7 ;  /* 0x0000000700077c02 */ /* 0x020fe20008000f00 */
[----:B------:R-:W-:Y:S01]  /*5e60*/  IMAD.U32 R6, RZ, RZ, UR6 ;  /* 0x00000006ff067e24 */ /* 0x000fe2000f8e00ff */
[----:B--2---:R-:W-:Y:S01]  /*5e70*/  MOV R11, UR5 ;  /* 0x00000005000b7c02 */ /* 0x004fe20008000f00 */
[----:B------:R-:W-:Y:S02]  /*5e80*/  IMAD.U32 R10, RZ, RZ, UR4 ;  /* 0x00000004ff0a7e24 */ /* 0x000fe4000f8e00ff */
[----:B------:R-:W-:Y:S07]  /*5e90*/  LEPC R20, `(.L_x_101) ;  /* 0x000000001014794e */ /* 0x000fee0000000000 */
[----:B-1-3--:R-:W-:Y:S05]  /*5ea0*/  CALL.ABS.NOINC R2 ;  /* 0x0000000002007343 */ /* 0x00afea0003c00000 */
.L_x_101:
[----:B------:R-:W-:Y:S05]  /*5eb0*/  WARPSYNC.ALL ;  /* 0x0000000000007948 */ /* 0x000fea0003800000 */
[----:B------:R-:W-:Y:S01]  /*5ec0*/  R2UR UR4, R34 ;  /* 0x00000000220472ca */ /* 0x000fe200000e0000 */
[--C-:B------:R-:W-:Y:S01]  /*5ed0*/  HADD2.F32 R20, -RZ, R40.reuse.H0_H0 ;  /* 0x20000028ff147230 */ /* 0x100fe20000004100 */
[----:B------:R-:W-:Y:S01]  /*5ee0*/  ISETP.NE.AND P0, PT, R72, RZ, PT ;  /* 0x000000ff4800720c */ /* 0x000fe20003f05270 */
[----:B------:R-:W-:Y:S01]  /*5ef0*/  HADD2.F32 R21, -RZ, R40.H1_H1 ;  /* 0x30000028ff157230 */ /* 0x000fe20000004100 */
[----:B------:R-:W-:Y:S01]  /*5f00*/  BSSY.RECONVERGENT B0, `(.L_x_102) ;  /* 0x000004c000007945 */ /* 0x000fe20003800200 */
[----:B------:R-:W-:Y:S02]  /*5f10*/  HADD2.F32 R36, -RZ, R41.H1_H1 ;  /* 0x30000029ff247230 */ /* 0x000fe40000004100 */
[----:B------:R-:W-:Y:S02]  /*5f20*/  HADD2.F32 R37, -RZ, R43.H0_H0 ;  /* 0x2000002bff257230 */ /* 0x000fe40000004100 */
[----:B------:R-:W-:Y:S04]  /*5f30*/  HADD2.F32 R38, -RZ, R51.H1_H1 ;  /* 0x30000033ff267230 */ /* 0x000fe80000004100 */
[----:B------:R-:W1:Y:S02]  /*5f40*/  LDTM.16dp256bit.x4 R4, tmem[UR4] ;  /* 0x00000004000479ee */ /* 0x000e640008120000 */
[C---:B-12---:R-:W-:Y:S01]  /*5f50*/  FMUL R0, R33.reuse, R4 ;  /* 0x0000000421007220 */ /* 0x046fe20000400000 */
[C---:B------:R-:W-:Y:S01]  /*5f60*/  FMUL R2, R33.reuse, R5 ;  /* 0x0000000521027220 */ /* 0x040fe20000400000 */
[C---:B------:R-:W-:Y:S01]  /*5f70*/  FMUL R3, R33.reuse, R6 ;  /* 0x0000000621037220 */ /* 0x040fe20000400000 */
[----:B------:R-:W-:Y:S01]  /*5f80*/  FMUL R7, R33, R7 ;  /* 0x0000000721077220 */ /* 0x000fe20000400000 */
[C---:B------:R-:W-:Y:S01]  /*5f90*/  FFMA R0, R35.reuse, R20, R0 ;  /* 0x0000001423007223 */ /* 0x040fe20000000000 */
[----:B------:R-:W-:Y:S02]  /*5fa0*/  HADD2.F32 R20, -RZ, R41.H0_H0 ;  /* 0x20000029ff147230 */ /* 0x000fe40000004100 */
[----:B------:R-:W-:Y:S01]  /*5fb0*/  FFMA R2, R35, R21, R2 ;  /* 0x0000001523027223 */ /* 0x000fe20000000002 */
[--C-:B------:R-:W-:Y:S02]  /*5fc0*/  HADD2.F32 R21, -RZ, R42.reuse.H0_H0 ;  /* 0x2000002aff157230 */ /* 0x100fe40000004100 */
[C---:B------:R-:W-:Y:S01]  /*5fd0*/  FMUL R4, R33.reuse, R8 ;  /* 0x0000000821047220 */ /* 0x040fe20000400000 */
[----:B------:R-:W-:Y:S01]  /*5fe0*/  FMUL R5, R33, R9 ;  /* 0x0000000921057220 */ /* 0x000fe20000400000 */
[C---:B------:R-:W-:Y:S01]  /*5ff0*/  FFMA R3, R35.reuse, R20, R3 ;  /* 0x0000001423037223 */ /* 0x040fe20000000003 */
[----:B------:R-:W-:Y:S01]  /*6000*/  HADD2.F32 R20, -RZ, R42.H1_H1 ;  /* 0x3000002aff147230 */ /* 0x000fe20000004100 */
[----:B------:R-:W-:Y:S01]  /*6010*/  F2FP.F16.F32.PACK_AB R44, R2, R0 ;  /* 0x00000000022c723e */ /* 0x000fe200000000ff */
[C---:B------:R-:W-:Y:S01]  /*6020*/  FFMA R7, R35.reuse, R36, R7 ;  /* 0x0000002423077223 */ /* 0x040fe20000000007 */
[----:B------:R-:W-:Y:S01]  /*6030*/  FFMA R4, R35, R21, R4 ;  /* 0x0000001523047223 */ /* 0x000fe20000000004 */
[----:B------:R-:W-:Y:S01]  /*6040*/  FMUL R6, R33, R10 ;  /* 0x0000000a21067220 */ /* 0x000fe20000400000 */
[----:B------:R-:W-:Y:S02]  /*6050*/  HADD2.F32 R36, -RZ, R43.H1_H1 ;  /* 0x3000002bff247230 */ /* 0x000fe40000004100 */
[----:B------:R-:W-:Y:S01]  /*6060*/  FFMA R5, R35, R20, R5 ;  /* 0x0000001423057223 */ /* 0x000fe20000000005 */
[----:B------:R-:W-:Y:S01]  /*6070*/  FMUL R11, R33, R11 ;  /* 0x0000000b210b7220 */ /* 0x000fe20000400000 */
[----:B------:R-:W-:Y:S01]  /*6080*/  FFMA R6, R35, R37, R6 ;  /* 0x0000002523067223 */ /* 0x000fe20000000006 */
[--C-:B------:R-:W-:Y:S02]  /*6090*/  HADD2.F32 R20, -RZ, R48.reuse.H0_H0 ;  /* 0x20000030ff147230 */ /* 0x100fe40000004100 */
[----:B------:R-:W-:Y:S01]  /*60a0*/  FMUL R8, R33, R12 ;  /* 0x0000000c21087220 */ /* 0x000fe20000400000 */
[----:B------:R-:W-:Y:S01]  /*60b0*/  FFMA R11, R35, R36, R11 ;  /* 0x00000024230b7223 */ /* 0x000fe2000000000b */
[----:B------:R-:W-:Y:S02]  /*60c0*/  HADD2.F32 R36, -RZ, R48.H1_H1 ;  /* 0x30000030ff247230 */ /* 0x000fe40000004100 */
[C---:B------:R-:W-:Y:S01]  /*60d0*/  FMUL R9, R33.reuse, R13 ;  /* 0x0000000d21097220 */ /* 0x040fe20000400000 */
[--C-:B------:R-:W-:Y:S02]  /*60e0*/  HADD2.F32 R21, -RZ, R49.reuse.H0_H0 ;  /* 0x20000031ff157230 */ /* 0x100fe40000004100 */
[----:B------:R-:W-:Y:S01]  /*60f0*/  FMUL R10, R33, R14 ;  /* 0x0000000e210a7220 */ /* 0x000fe20000400000 */
[C---:B------:R-:W-:Y:S01]  /*6100*/  FFMA R8, R35.reuse, R20, R8 ;  /* 0x0000001423087223 */ /* 0x040fe20000000008 */
[C---:B------:R-:W-:Y:S01]  /*6110*/  FFMA R9, R35.reuse, R36, R9 ;  /* 0x0000002423097223 */ /* 0x040fe20000000009 */
[----:B------:R-:W-:Y:S02]  /*6120*/  HADD2.F32 R20, -RZ, R49.H1_H1 ;  /* 0x30000031ff147230 */ /* 0x000fe40000004100 */
[----:B------:R-:W-:Y:S01]  /*6130*/  FFMA R10, R35, R21, R10 ;  /* 0x00000015230a7223 */ /* 0x000fe2000000000a */
[C---:B------:R-:W-:Y:S01]  /*6140*/  FMUL R15, R33.reuse, R15 ;  /* 0x0000000f210f7220 */ /* 0x040fe20000400000 */
[--C-:B------:R-:W-:Y:S02]  /*6150*/  HADD2.F32 R21, -RZ, R50.reuse.H0_H0 ;  /* 0x20000032ff157230 */ /* 0x100fe40000004100 */
[C---:B------:R-:W-:Y:S01]  /*6160*/  FMUL R12, R33.reuse, R16 ;  /* 0x00000010210c7220 */ /* 0x040fe20000400000 */
[----:B------:R-:W-:Y:S02]  /*6170*/  HADD2.F32 R36, -RZ, R50.H1_H1 ;  /* 0x30000032ff247230 */ /* 0x000fe40000004100 */
[C---:B------:R-:W-:Y:S01]  /*6180*/  FMUL R13, R33.reuse, R17 ;  /* 0x00000011210d7220 */ /* 0x040fe20000400000 */
[----:B------:R-:W-:Y:S02]  /*6190*/  HADD2.F32 R37, -RZ, R51.H0_H0 ;  /* 0x20000033ff257230 */ /* 0x000fe40000004100 */
[----:B------:R-:W-:Y:S01]  /*61a0*/  FMUL R14, R33, R18 ;  /* 0x00000012210e7220 */ /* 0x000fe20000400000 */
[----:B------:R-:W-:Y:S01]  /*61b0*/  FFMA R15, R35, R20, R15 ;  /* 0x00000014230f7223 */ /* 0x000fe2000000000f */
[----:B------:R-:W-:Y:S01]  /*61c0*/  FMUL R19, R33, R19 ;  /* 0x0000001321137220 */ /* 0x000fe20000400000 */
[C---:B------:R-:W-:Y:S01]  /*61d0*/  FFMA R12, R35.reuse, R21, R12 ;  /* 0x00000015230c7223 */ /* 0x040fe2000000000c */
[C---:B------:R-:W-:Y:S01]  /*61e0*/  FFMA R13, R35.reuse, R36, R13 ;  /* 0x00000024230d7223 */ /* 0x040fe2000000000d */
[C---:B------:R-:W-:Y:S01]  /*61f0*/  FFMA R14, R35.reuse, R37, R14 ;  /* 0x00000025230e7223 */ /* 0x040fe2000000000e */
[----:B------:R-:W-:Y:S01]  /*6200*/  FFMA R19, R35, R38, R19 ;  /* 0x0000002623137223 */ /* 0x000fe20000000013 */
[----:B------:R-:W-:Y:S02]  /*6210*/  F2FP.F16.F32.PACK_AB R45, R7, R3 ;  /* 0x00000003072d723e */ /* 0x000fe400000000ff */
[----:B------:R-:W-:Y:S02]  /*6220*/  F2FP.F16.F32.PACK_AB R46, R5, R4 ;  /* 0x00000004052e723e */ /* 0x000fe400000000ff */
[----:B------:R-:W-:Y:S02]  /*6230*/  F2FP.F16.F32.PACK_AB R47, R11, R6 ;  /* 0x000000060b2f723e */ /* 0x000fe400000000ff */
[----:B------:R-:W-:Y:S02]  /*6240*/  F2FP.F16.F32.PACK_AB R84, R9, R8 ;  /* 0x000000080954723e */ /* 0x000fe400000000ff */
[----:B------:R-:W-:Y:S01]  /*6250*/  F2FP.F16.F32.PACK_AB R85, R15, R10 ;  /* 0x0000000a0f55723e */ /* 0x000fe200000000ff */
[----:B------:R1:W-:Y:S01]  /*6260*/  STSM.16.M88.4 [R78+0x200], R44 ;  /* 0x0002002c4e007844 */ /* 0x0003e20000000200 */
[----:B------:R-:W-:Y:S02]  /*6270*/  F2FP.F16.F32.PACK_AB R86, R13, R12 ;  /* 0x0000000c0d56723e */ /* 0x000fe400000000ff */
[----:B------:R-:W-:Y:S05]  /*6280*/  F2FP.F16.F32.PACK_AB R87, R19, R14 ;  /* 0x0000000e1357723e */ /* 0x000fea00000000ff */
[----:B------:R1:W-:Y:S01]  /*6290*/  STSM.16.M88.4 [R77+0x200], R84 ;  /* 0x000200544d007844 */ /* 0x0003e20000000200 */
[----:B------:R-:W-:Y:S01]  /*62a0*/  @!PT LDS RZ, [RZ] ;  /* 0x00000000fffff984 */ /* 0x000fe20000000800 */
[----:B------:R-:W-:Y:S01]  /*62b0*/  @!PT LDS RZ, [RZ] ;  /* 0x00000000fffff984 */ /* 0x000fe20000000800 */
[----:B------:R-:W-:Y:S01]  /*62c0*/  @!PT LDS RZ, [RZ] ;  /* 0x00000000fffff984 */ /* 0x000fe20000000800 */
[----:B------:R-:W-:Y:S01]  /*62d0*/  @!PT LDS RZ, [RZ] ;  /* 0x00000000fffff984 */ /* 0x000fe20000000800 */
[----:B------:R2:W-:Y:S07]  /*62e0*/  MEMBAR.ALL.CTA ;  /* 0x0000000000007992 */ /* 0x0005ee0000008000 */
[----:B--2---:R-:W2:Y:S02]  /*62f0*/  FENCE.VIEW.ASYNC.S ;  /* 0x00000000000073c6 */ /* 0x004ea40000000000 */
[----:B--2---:R-:W-:Y:S06]  /*6300*/  BAR.SYNC.DEFER_BLOCKING 0x1, 0x80 ;  /* 0x0042000000007b1d */ /* 0x004fec0000010000 */
[----:B------:R-:W-:Y:S05]  /*6310*/  @P0 BRA `(.L_x_103) ;  /* 0x0000000000280947 */ /* 0x000fea0003800000 */
[----:B------:R-:W-:Y:S02]  /*6320*/  UIADD3 UR4, UPT, UPT, UR48, 0x200, URZ ;  /* 0x0000020030047890 */ /* 0x000fe4000fffe0ff */
[----:B------:R-:W-:Y:S01]  /*6330*/  UIADD3 UR6, UP0, UPT, UR52, 0x680, URZ ;  /* 0x0000068034067890 */ /* 0x000fe2000ff1e0ff */
[----:B------:R-:W-:Y:S03]  /*6340*/  UMOV UR43, UR36 ;  /* 0x00000024002b7c82 */ /* 0x000fe60008000000 */
[----:B------:R-:W-:Y:S01]  /*6350*/  MOV R66, UR4 ;  /* 0x0000000400427c02 */ /* 0x000fe20008000f00 */
[----:B------:R-:W-:Y:S03]  /*6360*/  UIADD3.X UR7, UPT, UPT, URZ, UR53, URZ, UP0, !UPT ;  /* 0x00000035ff077290 */ /* 0x000fe600087fe4ff */
[----:B------:R-:W-:Y:S11]  /*6370*/  R2UR UR40, R66 ;  /* 0x00000000422872ca */ /* 0x000ff600000e0000 */
[----:B------:R-:W-:Y:S02]  /*6380*/  @!UPT UIADD3 URZ, UPT, UPT, URZ, URZ, URZ ;  /* 0x000000fffffff290 */ /* 0x000fe4000fffe0ff */
[----:B------:R2:W-:Y:S01]  /*6390*/  UTMASTG.3D [UR40], [UR6] ;  /* 0x00000028060073b5 */ /* 0x0005e20008010000 */
[----:B------:R0:W-:Y:S01]  /*63a0*/  UTMACMDFLUSH ;  /* 0x00000000000079b7 */ /* 0x0001e20000000000 */
[----:B--2---:R-:W-:Y:S04]  /*63b0*/  DEPBAR.LE SB0, 0x1 ;  /* 0x000080400000791a */ /* 0x004fe80000000000 */
.L_x_103:
[----:B------:R-:W-:Y:S05]  /*63c0*/  BSYNC.RECONVERGENT B0 ;  /* 0x0000000000007941 */ /* 0x000fea0003800200 */
.L_x_102:
[----:B------:R-:W-:Y:S01]  /*63d0*/  BAR.SYNC.DEFER_BLOCKING 0x1, 0x80 ;  /* 0x0042000000007b1d */ /* 0x000fe20000010000 */
[----:B------:R-:W-:Y:S01]  /*63e0*/  ISETP.NE.AND P1, PT, R76, RZ, PT ;  /* 0x000000ff4c00720c */ /* 0x000fe20003f25270 */
[----:B------:R-:W-:Y:S01]  /*63f0*/  UISETP.NE.AND UP0, UPT, UR49, URZ, UPT ;  /* 0x000000ff3100728c */ /* 0x000fe2000bf05270 */
[----:B------:R-:W-:Y:S11]  /*6400*/  LEA R3, R39, UR48, 0x3 ;  /* 0x0000003027037c11 */ /* 0x000ff6000f8e18ff */
[----:B------:R-:W-:Y:S01]  /*6410*/  @P1 SHF.L.U32 R2, R70, 0x1f, RZ ;  /* 0x0000001f46021819 */ /* 0x000fe200000006ff */
[----:B------:R-:W-:Y:S06]  /*6420*/  BRA.U !UP0, `(.L_x_104) ;  /* 0x0000000108247547 */ /* 0x000fec000b800000 */
[----:B------:R-:W-:Y:S01]  /*6430*/  IMAD.U32 R5, RZ, RZ, UR51 ;  /* 0x00000033ff057e24 */ /* 0x000fe2000f8e00ff */
[----:B------:R-:W-:Y:S01]  /*6440*/  MOV R0, UR37 ;  /* 0x0000002500007c02 */ /* 0x000fe20008000f00 */
[----:B------:R-:W-:Y:S03]  /*6450*/  UIADD3 UR51, UPT, UPT, UR51, 0x1, URZ ;  /* 0x0000000133337890 */ /* 0x000fe6000fffe0ff */
[----:B------:R-:W-:Y:S01]  /*6460*/  @P1 LEA R5, R5, UR48, 0x3 ;  /* 0x0000003005051c11 */ /* 0x000fe2000f8e18ff */
[----:B------:R-:W-:Y:S04]  /*6470*/  UISETP.NE.AND UP0, UPT, UR51, 0x4, UPT ;  /* 0x000000043300788c */ /* 0x000fe8000bf05270 */
[----:B------:R-:W-:Y:S01]  /*6480*/  @P1 VIADD R5, R5, 0xa0 ;  /* 0x000000a005051836 */ /* 0x000fe20000000000 */
[----:B------:R-:W-:Y:S04]  /*6490*/  USEL UR51, UR51, URZ, UP0 ;  /* 0x000000ff33337287 */ /* 0x000fe80008000000 */
[----:B------:R-:W-:Y:S04]  /*64a0*/  @P1 PRMT R0, R0, 0x654, R5 ;  /* 0x0000065400001816 */ /* 0x000fe80000000005 */
[----:B------:R2:W-:Y:S04]  /*64b0*/  @P1 SYNCS.ARRIVE.TRANS64.RED.A1T0 RZ, [R0+URZ], RZ ;  /* 0x000000ff00ff19a7 */ /* 0x0005e800081004ff */
.L_x_104:
[----:B------:R-:W4:Y:S01]  /*64c0*/  @P1 SYNCS.PHASECHK.TRANS64.TRYWAIT P0, [R3+URZ+0x80], R2 ;  /* 0x00008002030015a7 */ /* 0x000f2200080011ff */
[----:B------:R-:W-:Y:S01]  /*64d0*/  BSSY B1, `(.L_x_105) ;  /* 0x0000013000017945 */ /* 0x000fe20003800000 */
[----:B----4-:R-:W-:Y:S03]  /*64e0*/  @P1 SEL R81, RZ, 0x1, !P0 ;  /* 0x00000001ff511807 */ /* 0x010fe60004000000 */
[----:B------:R-:W-:Y:S05]  /*64f0*/  @!P1 BRA `(.L_x_106) ;  /* 0x0000000000409947 */ /* 0x000fea0003800000 */
[----:B------:R-:W-:Y:S01]  /*6500*/  ISETP.NE.AND P1, PT, R82, RZ, PT ;  /* 0x000000ff5200720c */ /* 0x000fe20003f25270 */
[----:B------:R-:W-:Y:S01]  /*6510*/  BSSY B0, `(.L_x_107) ;  /* 0x0000009000007945 */ /* 0x000fe20003800000 */
[----:B------:R-:W-:Y:S11]  /*6520*/  ISETP.NE.AND P0, PT, R81, RZ, PT ;  /* 0x000000ff5100720c */ /* 0x000ff60003f05270 */
[----:B------:R-:W-:Y:S05]  /*6530*/  @P1 IMAD R4, R39, 0x1000, R80 ;  /* 0x0000100027041824 */ /* 0x000fea00078e0250 */
[----:B------:R-:W-:Y:S05]  /*6540*/  @P1 IADD3 R2, PT, PT, R4, UR48, RZ ;  /* 0x0000003004021c10 */ /* 0x000fea000fffe0ff */
[----:B------:R-:W-:Y:S01]  /*6550*/  @P1 IMAD.IADD R2, R71, 0x1, R2 ;  /* 0x0000000147021824 */ /* 0x000fe200078e0202 */
[----:B------:R-:W-:Y:S06]  /*6560*/  @P0 BRA `(.L_x_108) ;  /* 0x00000000000c0947 */ /* 0x000fec0003800000 */
[----:B--2---:R-:W-:Y:S04]  /*6570*/  SHF.L.U32 R0, R70, 0x1f, RZ ;  /* 0x0000001f46007819 */ /* 0x004fe800000006ff */
[----:B------:R-:W2:Y:S02]  /*6580*/  SYNCS.PHASECHK.TRANS64.TRYWAIT P0, [R3+URZ+0x80], R0 ;  /* 0x00008000030075a7 */ /* 0x000ea400080011ff */
[----:B--2---:R-:W-:Y:S05]  /*6590*/  @!P0 BRA `(.L_x_109) ;  /* 0x0000002400f08947 */ /* 0x004fea0003800000 */
.L_x_108:
[----:B------:R-:W-:Y:S05]  /*65a0*/  BSYNC B0 ;  /* 0x0000000000007941 */ /* 0x000fea0003800000 */
.L_x_107:
[----:B------:R-:W-:Y:S02]  /*65b0*/  ISETP.NE.AND P0, PT, R82, RZ, PT ;  /* 0x000000ff5200720c */ /* 0x000fe40003f05270 */
[----:B------:R-:W-:Y:S11]  /*65c0*/  IADD3 R39, PT, PT, R39, 0x1, RZ ;  /* 0x0000000127277810 */ /* 0x000ff60007ffe0ff */
[----:B------:R-:W-:Y:S05]  /*65d0*/  @P0 WARPSYNC.ALL ;  /* 0x0000000000000948 */ /* 0x000fea0003800000 */
[----:B------:R4:W1:Y:S04]  /*65e0*/  @P0 LDSM.16.M88.4 R40, [R4+UR48+0x200] ;  /* 0x000200300428083b */ /* 0x0008680008000200 */
[----:B------:R4:W1:Y:S02]  /*65f0*/  @P0 LDSM.16.M88.4 R48, [R2+0x200] ;  /* 0x000200000230083b */ /* 0x0008640000000200 */
.L_x_106:
[----:B------:R-:W-:Y:S05]  /*6600*/  BSYNC B1 ;  /* 0x0000000000017941 */ /* 0x000fea0003800000 */
.L_x_105:
[----:B--2---:R-:W-:Y:S05]  /*6610*/  VIADD R0, R34, 0x20 ;  /* 0x0000002022007836 */ /* 0x004fea0000000000 */
[----:B------:R-:W-:Y:S04]  /*6620*/  SHF.R.U32.HI R0, RZ, 0x15, R0 ;  /* 0x00000015ff007819 */ /* 0x000fe80000011600 */
[----:B------:R-:W-:Y:S11]  /*6630*/  LOP3.LUT P0, RZ, R0, 0x3, R65, 0x48, !PT ;  /* 0x0000000300ff7812 */ /* 0x000ff60007804841 */
[----:B------:R-:W-:Y:S02]  /*6640*/  @!UPT UIADD3 URZ, UPT, UPT, URZ, URZ, URZ ;  /* 0x000000fffffff290 */ /* 0x000fe4000fffe0ff */
[----:B------:R-:W-:Y:S05]  /*6650*/  @!P0 BRA `(.L_x_110) ;  /* 0x0000000000408947 */ /* 0x000fea0003800000 */
[----:B------:R-:W2:Y:S01]  /*6660*/  LDCU.64 UR8, c[0x4][0x70] ;  /* 0x01000e00ff0877ac */ /* 0x000ea20008000a00 */
[----:B------:R-:W-:Y:S01]  /*6670*/  MOV R3, 0x0 ;  /* 0x0000000000037802 */ /* 0x000fe20000000f00 */
[----:B------:R-:W-:Y:S02]  /*6680*/  HFMA2 R12, -RZ, RZ, 0, 5.9604644775390625e-08 ;  /* 0x00000001ff0c7431 */ /* 0x000fe400000001ff */
[----:B------:R-:W-:Y:S02]  /*6690*/  IMAD.MOV.U32 R8, RZ, RZ, 0x192 ;  /* 0x00000192ff087424 */ /* 0x000fe400078e00ff */
[----:B------:R-:W-:Y:S01]  /*66a0*/  IMAD.MOV.U32 R13, RZ, RZ, RZ ;  /* 0x000000ffff0d7224 */ /* 0x000fe200078e00ff */
[----:B------:R-:W5:Y:S01]  /*66b0*/  LDCU.64 UR6, c[0x4][0x78] ;  /* 0x01000f00ff0677ac */ /* 0x000f620008000a00 */
[----:B----4-:R-:W4:Y:S01]  /*66c0*/  LDC.64 R2, c[0x4][R3] ;  /* 0x0100000003027b82 */ /* 0x010f220000000a00 */
[----:B------:R-:W3:Y:S01]  /*66d0*/  LDCU.64 UR4, c[0x4][0x10] ;  /* 0x01000200ff0477ac */ /* 0x000ee20008000a00 */
[----:B--2---:R-:W-:Y:S01]  /*66e0*/  MOV R5, UR9 ;  /* 0x0000000900057c02 */ /* 0x004fe20008000f00 */
[----:B------:R-:W-:Y:S01]  /*66f0*/  IMAD.U32 R4, RZ, RZ, UR8 ;  /* 0x00000008ff047e24 */ /* 0x000fe2000f8e00ff */
[----:B-----5:R-:W-:Y:S01]  /*6700*/  MOV R7, UR7 ;  /* 0x0000000700077c02 */ /* 0x020fe20008000f00 */
[----:B------:R-:W-:Y:S01]  /*6710*/  IMAD.U32 R6, RZ, RZ, UR6 ;  /* 0x00000006ff067e24 */ /* 0x000fe2000f8e00ff */
[----:B---3--:R-:W-:Y:S01]  /*6720*/  MOV R11, UR5 ;  /* 0x00000005000b7c02 */ /* 0x008fe20008000f00 */
[----:B------:R-:W-:Y:S02]  /*6730*/  IMAD.U32 R10, RZ, RZ, UR4 ;  /* 0x00000004ff0a7e24 */ /* 0x000fe4000f8e00ff */
[----:B------:R-:W-:Y:S07]  /*6740*/  LEPC R20, `(.L_x_110) ;  /* 0x000000001014794e */ /* 0x000fee0000000000 */
[----:B-1--4-:R-:W-:Y:S05]  /*6750*/  CALL.ABS.NOINC R2 ;  /* 0x0000000002007343 */ /* 0x012fea0003c00000 */
.L_x_110:
[----:B------:R-:W-:Y:S01]  /*6760*/  ISETP.NE.AND P6, PT, R76, RZ, PT ;  /* 0x000000ff4c00720c */ /* 0x000fe20003fc5270 */
[----:B------:R-:W-:Y:S05]  /*6770*/  WARPSYNC.ALL ;  /* 0x0000000000007948 */ /* 0x000fea0003800000 */
[----:B------:R-:W-:Y:S01]  /*6780*/  R2UR UR4, R34 ;  /* 0x00000000220472ca */ /* 0x000fe200000e0000 */
[--C-:B-1----:R-:W-:Y:S01]  /*6790*/  HADD2.F32 R20, -RZ, R40.reuse.H0_H0 ;  /* 0x20000028ff147230 */ /* 0x102fe20000004100 */
[----:B------:R-:W-:Y:S01]  /*67a0*/  ISETP.NE.AND P0, PT, R72, RZ, PT ;  /* 0x000000ff4800720c */ /* 0x000fe20003f05270 */
[----:B------:R-:W-:Y:S01]  /*67b0*/  HADD2.F32 R21, -RZ, R40.H1_H1 ;  /* 0x30000028ff157230 */ /* 0x000fe20000004100 */
[----:B------:R-:W-:Y:S01]  /*67c0*/  MOV R38, UR51 ;  /* 0x0000003300267c02 */ /* 0x000fe20008000f00 */
[--C-:B------:R-:W-:Y:S01]  /*67d0*/  HADD2.F32 R36, -RZ, R41.reuse.H1_H1 ;  /* 0x30000029ff247230 */ /* 0x100fe20000004100 */
[----:B------:R-:W-:Y:S01]  /*67e0*/  MOV R83, UR37 ;  /* 0x0000002500537c02 */ /* 0x000fe20008000f00 */
[----:B------:R-:W-:Y:S01]  /*67f0*/  HADD2.F32 R37, -RZ, R48.H0_H0 ;  /* 0x20000030ff257230 */ /* 0x000fe20000004100 */
[----:B------:R-:W-:Y:S01]  /*6800*/  @P6 LEA R38, R38, UR48, 0x3 ;  /* 0x0000003026266c11 */ /* 0x000fe2000f8e18ff */
[----:B------:R-:W-:Y:S01]  /*6810*/  BSSY.RECONVERGENT B0, `(.L_x_111) ;  /* 0x000004d000007945 */ /* 0x000fe20003800200 */
[----:B------:R-:W-:Y:S02]  /*6820*/  @P6 SHF.L.U32 R88, R70, 0x1f, RZ ;  /* 0x0000001f46586819 */ /* 0x000fe400000006ff */
[----:B------:R-:W-:Y:S01]  /*6830*/  @P6 IADD3 R38, PT, PT, R38, 0xa0, RZ ;  /* 0x000000a026266810 */ /* 0x000fe20007ffe0ff */
[----:B----4-:R-:W1:Y:S03]  /*6840*/  LDTM.16dp256bit.x4 R4, tmem[UR4+0x20] ;  /* 0x00002004000479ee */ /* 0x010e660008120000 */
[----:B------:R-:W-:Y:S02]  /*6850*/  @P6 PRMT R38, R83, 0x654, R38 ;  /* 0x0000065453266816 */ /* 0x000fe40000000026 */
[----:B------:R-:W-:Y:S01]  /*6860*/  LEA R83, R39, UR48, 0x3 ;  /* 0x0000003027537c11 */ /* 0x000fe2000f8e18ff */
[C---:B-1----:R-:W-:Y:S01]  /*6870*/  FMUL R0, R33.reuse, R4 ;  /* 0x0000000421007220 */ /* 0x042fe20000400000 */
[C---:B------:R-:W-:Y:S01]  /*6880*/  FMUL R2, R33.reuse, R5 ;  /* 0x0000000521027220 */ /* 0x040fe20000400000 */
[C---:B------:R-:W-:Y:S01]  /*6890*/  FMUL R3, R33.reuse, R6 ;  /* 0x0000000621037220 */ /* 0x040fe20000400000 */
[----:B------:R-:W-:Y:S01]  /*68a0*/  FMUL R7, R33, R7 ;  /* 0x0000000721077220 */ /* 0x000fe20000400000 */
[C---:B------:R-:W-:Y:S01]  /*68b0*/  FFMA R0, R35.reuse, R20, R0 ;  /* 0x0000001423007223 */ /* 0x040fe20000000000 */
[----:B------:R-:W-:Y:S02]  /*68c0*/  HADD2.F32 R20, -RZ, R41.H0_H0 ;  /* 0x20000029ff147230 */ /* 0x000fe40000004100 */
[----:B------:R-:W-:Y:S01]  /*68d0*/  FFMA R2, R35, R21, R2 ;  /* 0x0000001523027223 */ /* 0x000fe20000000002 */
[C---:B------:R-:W-:Y:S01]  /*68e0*/  FMUL R4, R33.reuse, R8 ;  /* 0x0000000821047220 */ /* 0x040fe20000400000 */
[----:B------:R-:W-:Y:S01]  /*68f0*/  FMUL R5, R33, R9 ;  /* 0x0000000921057220 */ /* 0x000fe20000400000 */
[--C-:B------:R-:W-:Y:S02]  /*6900*/  HADD2.F32 R21, -RZ, R43.reuse.H0_H0 ;  /* 0x2000002bff157230 */ /* 0x100fe40000004100 */
[C---:B------:R-:W-:Y:S01]  /*6910*/  FFMA R3, R35.reuse, R20, R3 ;  /* 0x0000001423037223 */ /* 0x040fe20000000003 */
[--C-:B------:R-:W-:Y:S01]  /*6920*/  HADD2.F32 R20, -RZ, R42.reuse.H0_H0 ;  /* 0x2000002aff147230 */ /* 0x100fe20000004100 */
[----:B------:R-:W-:Y:S01]  /*6930*/  F2FP.F16.F32.PACK_AB R44, R2, R0 ;  /* 0x00000000022c723e */ /* 0x000fe200000000ff */
[----:B------:R-:W-:Y:S01]  /*6940*/  FFMA R7, R35, R36, R7 ;  /* 0x0000002423077223 */ /* 0x000fe20000000007 */
[----:B------:R-:W-:Y:S01]  /*6950*/  FMUL R6, R33, R10 ;  /* 0x0000000a21067220 */ /* 0x000fe20000400000 */
[----:B------:R-:W-:Y:S02]  /*6960*/  HADD2.F32 R36, -RZ, R43.H1_H1 ;  /* 0x3000002bff247230 */ /* 0x000fe40000004100 */
[----:B------:R-:W-:Y:S01]  /*6970*/  FFMA R4, R35, R20, R4 ;  /* 0x0000001423047223 */ /* 0x000fe20000000004 */
[----:B------:R-:W-:Y:S01]  /*6980*/  HADD2.F32 R20, -RZ, R42.H1_H1 ;  /* 0x3000002aff147230 */ /* 0x000fe20000004100 */
[----:B------:R-:W-:Y:S01]  /*6990*/  F2FP.F16.F32.PACK_AB R45, R7, R3 ;  /* 0x00000003072d723e */ /* 0x000fe200000000ff */
[C---:B------:R-:W-:Y:S01]  /*69a0*/  FMUL R11, R33.reuse, R11 ;  /* 0x0000000b210b7220 */ /* 0x040fe20000400000 */
[C---:B------:R-:W-:Y:S01]  /*69b0*/  FMUL R8, R33.reuse, R12 ;  /* 0x0000000c21087220 */ /* 0x040fe20000400000 */
[----:B------:R-:W-:Y:S01]  /*69c0*/  FMUL R9, R33, R13 ;  /* 0x0000000d21097220 */ /* 0x000fe20000400000 */
[C---:B------:R-:W-:Y:S01]  /*69d0*/  FFMA R5, R35.reuse, R20, R5 ;  /* 0x0000001423057223 */ /* 0x040fe20000000005 */
[----:B------:R-:W-:Y:S02]  /*69e0*/  HADD2.F32 R20, -RZ, R48.H1_H1 ;  /* 0x30000030ff147230 */ /* 0x000fe40000004100 */
[C---:B------:R-:W-:Y:S01]  /*69f0*/  FFMA R6, R35.reuse, R21, R6 ;  /* 0x0000001523067223 */ /* 0x040fe20000000006 */
[C---:B------:R-:W-:Y:S01]  /*6a00*/  FFMA R11, R35.reuse, R36, R11 ;  /* 0x00000024230b7223 */ /* 0x040fe2000000000b */
[C---:B------:R-:W-:Y:S01]  /*6a10*/  FFMA R8, R35.reuse, R37, R8 ;  /* 0x0000002523087223 */ /* 0x040fe20000000008 */
[--C-:B------:R-:W-:Y:S02]  /*6a20*/  HADD2.F32 R21, -RZ, R49.reuse.H0_H0 ;  /* 0x20000031ff157230 */ /* 0x100fe40000004100 */
[----:B------:R-:W-:Y:S01]  /*6a30*/  FFMA R9, R35, R20, R9 ;  /* 0x0000001423097223 */ /* 0x000fe20000000009 */
[C---:B------:R-:W-:Y:S01]  /*6a40*/  FMUL R10, R33.reuse, R14 ;  /* 0x0000000e210a7220 */ /* 0x040fe20000400000 */
[----:B------:R-:W-:Y:S02]  /*6a50*/  HADD2.F32 R20, -RZ, R49.H1_H1 ;  /* 0x30000031ff147230 */ /* 0x000fe40000004100 */
[C---:B------:R-:W-:Y:S01]  /*6a60*/  FMUL R15, R33.reuse, R15 ;  /* 0x0000000f210f7220 */ /* 0x040fe20000400000 */
[----:B------:R-:W-:Y:S01]  /*6a70*/  FMUL R12, R33, R16 ;  /* 0x00000010210c7220 */ /* 0x000fe20000400000 */
[C---:B------:R-:W-:Y:S01]  /*6a80*/  FFMA R10, R35.reuse, R21, R10 ;  /* 0x00000015230a7223 */ /* 0x040fe2000000000a */
[--C-:B------:R-:W-:Y:S02]  /*6a90*/  HADD2.F32 R21, -RZ, R50.reuse.H0_H0 ;  /* 0x20000032ff157230 */ /* 0x100fe40000004100 */
[----:B------:R-:W-:Y:S01]  /*6aa0*/  FFMA R15, R35, R20, R15 ;  /* 0x00000014230f7223 */ /* 0x000fe2000000000f */
[----:B------:R-:W-:Y:S02]  /*6ab0*/  HADD2.F32 R20, -RZ, R50.H1_H1 ;  /* 0x30000032ff147230 */ /* 0x000fe40000004100 */
[C---:B------:R-:W-:Y:S01]  /*6ac0*/  FMUL R13, R33.reuse, R17 ;  /* 0x00000011210d7220 */ /* 0x040fe20000400000 */
[--C-:B------:R-:W-:Y:S02]  /*6ad0*/  HADD2.F32 R37, -RZ, R51.reuse.H0_H0 ;  /* 0x20000033ff257230 */ /* 0x100fe40000004100 */
[C---:B------:R-:W-:Y:S01]  /*6ae0*/  FMUL R14, R33.reuse, R18 ;  /* 0x00000012210e7220 */ /* 0x040fe20000400000 */
[----:B------:R-:W-:Y:S02]  /*6af0*/  HADD2.F32 R36, -RZ, R51.H1_H1 ;  /* 0x30000033ff247230 */ /* 0x000fe40000004100 */
        /* <DEDUP_REMOVED lines=21> */
[----:B------:R-:W-:Y:S02]  /*6c50*/  UIADD3 UR8, UP0, UPT, UR52, 0x680, URZ ;  /* 0x0000068034087890 */ /* 0x000fe4000ff1e0ff */
[----:B------:R-:W-:Y:S02]  /*6c60*/  UIADD3 UR5, UPT, UPT, UR41, 0x20, URZ ;  /* 0x0000002029057890 */ /* 0x000fe4000fffe0ff */
[----:B------:R-:W-:Y:S02]  /*6c70*/  UIADD3 UR4, UPT, UPT, UR48, 0x1200, URZ ;  /* 0x0000120030047890 */ /* 0x000fe4000fffe0ff */
[----:B------:R-:W-:Y:S01]  /*6c80*/  UIADD3.X UR9, UPT, UPT, URZ, UR53, URZ, UP0, !UPT ;  /* 0x00000035ff097290 */ /* 0x000fe200087fe4ff */
[----:B------:R-:W-:Y:S01]  /*6c90*/  UMOV UR6, UR42 ;  /* 0x0000002a00067c82 */ /* 0x000fe20008000000 */
[----:B------:R-:W-:Y:S07]  /*6ca0*/  UMOV UR7, UR36 ;  /* 0x0000002400077c82 */ /* 0x000fee0008000000 */
[----:B------:R2:W-:Y:S01]  /*6cb0*/  UTMASTG.3D [UR4], [UR8] ;  /* 0x00000004080073b5 */ /* 0x0005e20008010000 */
[----:B------:R0:W-:Y:S01]  /*6cc0*/  UTMACMDFLUSH ;  /* 0x00000000000079b7 */ /* 0x0001e20000000000 */
[----:B--2---:R-:W-:Y:S04]  /*6cd0*/  DEPBAR.LE SB0, 0x1 ;  /* 0x000080400000791a */ /* 0x004fe80000000000 */
.L_x_112:
[----:B------:R-:W-:Y:S05]  /*6ce0*/  BSYNC.RECONVERGENT B0 ;  /* 0x0000000000007941 */ /* 0x000fea0003800200 */
.L_x_111:
[----:B------:R-:W-:Y:S01]  /*6cf0*/  BAR.SYNC.DEFER_BLOCKING 0x1, 0x80 ;  /* 0x0042000000007b1d */ /* 0x000fe20000010000 */
[----:B------:R-:W-:Y:S04]  /*6d00*/  UIADD3 UR40, UPT, UPT, UR51, 0x1, URZ ;  /* 0x0000000133287890 */ /* 0x000fe8000fffe0ff */
[----:B------:R-:W-:Y:S04]  /*6d10*/  UISETP.NE.AND UP0, UPT, UR40, 0x4, UPT ;  /* 0x000000042800788c */ /* 0x000fe8000bf05270 */
[----:B------:R-:W-:Y:S01]  /*6d20*/  USEL UR40, UR40, URZ, UP0 ;  /* 0x000000ff28287287 */ /* 0x000fe20008000000 */
[----:B------:R2:W-:Y:S01]  /*6d30*/  @P6 SYNCS.ARRIVE.TRANS64.RED.A1T0 RZ, [R38+URZ], RZ ;  /* 0x000000ff26ff69a7 */ /* 0x0005e200081004ff */
[----:B------:R-:W-:Y:S01]  /*6d40*/  BSSY B1, `(.L_x_113) ;  /* 0x0000014000017945 */ /* 0x000fe20003800000 */
[----:B------:R-:W4:Y:S02]  /*6d50*/  @P6 SYNCS.PHASECHK.TRANS64.TRYWAIT P0, [R83+URZ+0x80], R88 ;  /* 0x00008058530065a7 */ /* 0x000f2400080011ff */
[----:B----4-:R-:W-:Y:S01]  /*6d60*/  @P6 SEL R81, RZ, 0x1, !P0 ;  /* 0x00000001ff516807 */ /* 0x010fe20004000000 */
[----:B--2---:R-:W-:Y:S06]  /*6d70*/  @!P6 BRA `(.L_x_114) ;  /* 0x000000000040e947 */ /* 0x004fec0003800000 */
[----:B------:R-:W-:Y:S01]  /*6d80*/  ISETP.NE.AND P1, PT, R82, RZ, PT ;  /* 0x000000ff5200720c */ /* 0x000fe20003f25270 */
[----:B------:R-:W-:Y:S01]  /*6d90*/  BSSY B0, `(.L_x_115) ;  /* 0x0000009000007945 */ /* 0x000fe20003800000 */
[----:B------:R-:W-:Y:S11]  /*6da0*/  ISETP.NE.AND P0, PT, R81, RZ, PT ;  /* 0x000000ff5100720c */ /* 0x000ff60003f05270 */
[----:B------:R-:W-:Y:S05]  /*6db0*/  @P1 IMAD R2, R39, 0x1000, R80 ;  /* 0x0000100027021824 */ /* 0x000fea00078e0250 */
[----:B------:R-:W-:Y:S05]  /*6dc0*/  @P1 IADD3 R0, PT, PT, R2, UR48, RZ ;  /* 0x0000003002001c10 */ /* 0x000fea000fffe0ff */
[----:B------:R-:W-:Y:S01]  /*6dd0*/  @P1 IMAD.IADD R0, R71, 0x1, R0 ;  /* 0x0000000147001824 */ /* 0x000fe200078e0200 */
[----:B------:R-:W-:Y:S06]  /*6de0*/  @P0 BRA `(.L_x_116) ;  /* 0x00000000000c0947 */ /* 0x000fec0003800000 */
[----:B------:R-:W-:Y:S04]  /*6df0*/  SHF.L.U32 R4, R70, 0x1f, RZ ;  /* 0x0000001f46047819 */ /* 0x000fe800000006ff */
[----:B------:R-:W2:Y:S02]  /*6e00*/  SYNCS.PHASECHK.TRANS64.TRYWAIT P0, [R83+URZ+0x80], R4 ;  /* 0x00008004530075a7 */ /* 0x000ea400080011ff */
[----:B--2---:R-:W-:Y:S05]  /*6e10*/  @!P0 BRA `(.L_x_117) ;  /* 0x0000001c00e48947 */ /* 0x004fea0003800000 */
.L_x_116:
[----:B------:R-:W-:Y:S05]  /*6e20*/  BSYNC B0 ;  /* 0x0000000000007941 */ /* 0x000fea0003800000 */
.L_x_115:
[----:B------:R-:W-:Y:S02]  /*6e30*/  ISETP.NE.AND P0, PT, R82, RZ, PT ;  /* 0x000000ff5200720c */ /* 0x000fe40003f05270 */
[----:B------:R-:W-:Y:S11]  /*6e40*/  IADD3 R39, PT, PT, R39, 0x1, RZ ;  /* 0x0000000127277810 */ /* 0x000ff60007ffe0ff */
[----:B------:R-:W-:Y:S05]  /*6e50*/  @P0 WARPSYNC.ALL ;  /* 0x0000000000000948 */ /* 0x000fea0003800000 */
[----:B------:R4:W1:Y:S04]  /*6e60*/  @P0 LDSM.16.M88.4 R40, [R2+UR48+0x200] ;  /* 0x000200300228083b */ /* 0x0008680008000200 */
[----:B------:R4:W1:Y:S02]  /*6e70*/  @P0 LDSM.16.M88.4 R48, [R0+0x200] ;  /* 0x000200000030083b */ /* 0x0008640000000200 */
.L_x_114:
[----:B------:R-:W-:Y:S05]  /*6e80*/  BSYNC B1 ;  /* 0x0000000000017941 */ /* 0x000fea0003800000 */
.L_x_113:
[----:B----4-:R-:W-:Y:S05]  /*6e90*/  VIADD R0, R34, 0x40 ;  /* 0x0000004022007836 */ /* 0x010fea0000000000 */
[----:B------:R-:W-:Y:S04]  /*6ea0*/  SHF.R.U32.HI R0, RZ, 0x15, R0 ;  /* 0x00000015ff007819 */ /* 0x000fe80000011600 */
[----:B------:R-:W-:Y:S11]  /*6eb0*/  LOP3.LUT P0, RZ, R0, 0x3, R65, 0x48, !PT ;  /* 0x0000000300ff7812 */ /* 0x000ff60007804841 */
[----:B------:R-:W-:Y:S02]  /*6ec0*/  @!UPT UIADD3 URZ, UPT, UPT, URZ, URZ, URZ ;  /* 0x000000fffffff290 */ /* 0x000fe4000fffe0ff */
        /* <DEDUP_REMOVED lines=8> */
[----:B------:R-:W3:Y:S01]  /*6f50*/  LDCU.64 UR4, c[0x4][0x10] ;  /* 0x01000200ff0477ac */ /* 0x000ee20008000a00 */
[----:B----4-:R-:W-:Y:S01]  /*6f60*/  MOV R5, UR9 ;  /* 0x0000000900057c02 */ /* 0x010fe20008000f00 */
[----:B--2---:R-:W-:Y:S01]  /*6f70*/  IMAD.U32 R4, RZ, RZ, UR8 ;  /* 0x00000008ff047e24 */ /* 0x004fe2000f8e00ff */
[----:B-----5:R-:W-:Y:S01]  /*6f80*/  MOV R7, UR7 ;  /* 0x0000000700077c02 */ /* 0x020fe20008000f00 */
[----:B------:R-:W-:Y:S01]  /*6f90*/  IMAD.U32 R6, RZ, RZ, UR6 ;  /* 0x00000006ff067e24 */ /* 0x000fe2000f8e00ff */
[----:B---3--:R-:W-:Y:S01]  /*6fa0*/  MOV R11, UR5 ;  /* 0x00000005000b7c02 */ /* 0x008fe20008000f00 */
[----:B------:R-:W-:Y:S02]  /*6fb0*/  IMAD.U32 R10, RZ, RZ, UR4 ;  /* 0x00000004ff0a7e24 */ /* 0x000fe4000f8e00ff */
[----:B------:R-:W-:Y:S07]  /*6fc0*/  LEPC R20, `(.L_x_118) ;  /* 0x000000001014794e */ /* 0x000fee0000000000 */
[----:B-1----:R-:W-:Y:S05]  /*6fd0*/  CALL.ABS.NOINC R2 ;  /* 0x0000000002007343 */ /* 0x002fea0003c00000 */
.L_x_118:
        /* <DEDUP_REMOVED lines=8> */
[----:B--2---:R-:W-:Y:S01]  /*7060*/  MOV R83, UR37 ;  /* 0x0000002500537c02 */ /* 0x004fe20008000f00 */
[----:B------:R-:W-:Y:S01]  /*7070*/  HADD2.F32 R37, -RZ, R48.H0_H0 ;  /* 0x20000030ff257230 */ /* 0x000fe20000004100 */
[----:B------:R-:W-:Y:S01]  /*7080*/  @P6 LEA R38, R38, UR48, 0x3 ;  /* 0x0000003026266c11 */ /* 0x000fe2000f8e18ff */
[----:B------:R-:W-:Y:S01]  /*7090*/  BSSY.RECONVERGENT B0, `(.L_x_119) ;  /* 0x000004d000007945 */ /* 0x000fe20003800200 */
[----:B------:R-:W-:Y:S02]  /*70a0*/  LEA R88, R39, UR48, 0x3 ;  /* 0x0000003027587c11 */ /* 0x000fe4000f8e18ff */
[----:B------:R-:W-:Y:S01]  /*70b0*/  @P6 IADD3 R38, PT, PT, R38, 0xa0, RZ ;  /* 0x000000a026266810 */ /* 0x000fe20007ffe0ff */
[----:B------:R-:W1:Y:S03]  /*70c0*/  LDTM.16dp256bit.x4 R4, tmem[UR4+0x40] ;  /* 0x00004004000479ee */ /* 0x000e660008120000 */
[----:B------:R-:W-:Y:S02]  /*70d0*/  @P6 PRMT R38, R83, 0x654, R38 ;  /* 0x0000065453266816 */ /* 0x000fe40000000026 */
[----:B------:R-:W-:Y:S01]  /*70e0*/  @P6 SHF.L.U32 R83, R70, 0x1f, RZ ;  /* 0x0000001f46536819 */ /* 0x000fe200000006ff */
        /* <DEDUP_REMOVED lines=71> */
.L_x_120:
[----:B------:R-:W-:Y:S05]  /*7560*/  BSYNC.RECONVERGENT B0 ;  /* 0x0000000000007941 */ /* 0x000fea0003800200 */
.L_x_119:
        /* <DEDUP_REMOVED lines=19> */
.L_x_124:
[----:B------:R-:W-:Y:S05]  /*76a0*/  BSYNC B0 ;  /* 0x0000000000007941 */ /* 0x000fea0003800000 */
.L_x_123:
[----:B------:R-:W-:Y:S11]  /*76b0*/  ISETP.NE.AND P0, PT, R82, RZ, PT ;  /* 0x000000ff5200720c */ /* 0x000ff60003f05270 */
[----:B------:R-:W-:Y:S02]  /*76c0*/  @!UPT UIADD3 URZ, UPT, UPT, URZ, URZ, URZ ;  /* 0x000000fffffff290 */ /* 0x000fe4000fffe0ff */
[----:B------:R-:W-:Y:S05]  /*76d0*/  @P0 WARPSYNC.ALL ;  /* 0x0000000000000948 */ /* 0x000fea0003800000 */
[----:B------:R4:W1:Y:S04]  /*76e0*/  @P0 LDSM.16.M88.4 R40, [R39+UR48+0x200] ;  /* 0x000200302728083b */ /* 0x0008680008000200 */
[----:B------:R4:W1:Y:S02]  /*76f0*/  @P0 LDSM.16.M88.4 R48, [R0+0x200] ;  /* 0x000200000030083b */ /* 0x0008640000000200 */
.L_x_122:
[----:B------:R-:W-:Y:S05]  /*7700*/  BSYNC B1 ;  /* 0x0000000000017941 */ /* 0x000fea0003800000 */
.L_x_121:
[----:B----4-:R-:W-:Y:S05]  /*7710*/  VIADD R0, R34, 0x60 ;  /* 0x0000006022007836 */ /* 0x010fea0000000000 */
[----:B------:R-:W-:Y:S04]  /*7720*/  SHF.R.U32.HI R0, RZ, 0x15, R0 ;  /* 0x00000015ff007819 */ /* 0x000fe80000011600 */
[----:B------:R-:W-:Y:S11]  /*7730*/  LOP3.LUT P0, RZ, R0, 0x3, R65, 0x48, !PT ;  /* 0x0000000300ff7812 */ /* 0x000ff60007804841 */
[----:B------:R-:W-:Y:S02]  /*7740*/  @!UPT UIADD3 URZ, UPT, UPT, URZ, URZ, URZ ;  /* 0x000000fffffff290 */ /* 0x000fe4000fffe0ff */
[----:B------:R-:W-:Y:S05]  /*7750*/  @!P0 BRA `(.L_x_126) ;  /* 0x0000000000408947 */ /* 0x000fea0003800000 */
[----:B------:R-:W4:Y:S01]  /*7760*/  LDCU.64 UR8, c[0x4][0x70] ;  /* 0x01000e00ff0877ac */ /* 0x000f220008000a00 */
[----:B--2---:R-:W-:Y:S01]  /*7770*/  MOV R3, 0x0 ;  /* 0x0000000000037802 */ /* 0x004fe20000000f00 */
[----:B------:R-:W-:Y:S02]  /*7780*/  HFMA2 R12, -RZ, RZ, 0, 5.9604644775390625e-08 ;  /* 0x00000001ff0c7431 */ /* 0x000fe400000001ff */
[----:B------:R-:W-:Y:S02]  /*7790*/  IMAD.MOV.U32 R8, RZ, RZ, 0x192 ;  /* 0x00000192ff087424 */ /* 0x000fe400078e00ff */
[----:B------:R-:W-:Y:S01]  /*77a0*/  IMAD.MOV.U32 R13, RZ, RZ, RZ ;  /* 0x000000ffff0d7224 */ /* 0x000fe200078e00ff */
[----:B------:R-:W2:Y:S01]  /*77b0*/  LDCU.64 UR6, c[0x4][0x78] ;  /* 0x01000f00ff0677ac */ /* 0x000ea20008000a00 */
[----:B------:R-:W1:Y:S01]  /*77c0*/  LDC.64 R2, c[0x4][R3] ;  /* 0x0100000003027b82 */ /* 0x000e620000000a00 */
[----:B------:R-:W5:Y:S01]  /*77d0*/  LDCU.64 UR4, c[0x4][0x10] ;  /* 0x01000200ff0477ac */ /* 0x000f620008000a00 */
[----:B----4-:R-:W-:Y:S01]  /*77e0*/  MOV R5, UR9 ;  /* 0x0000000900057c02 */ /* 0x010fe20008000f00 */
[----:B------:R-:W-:Y:S01]  /*77f0*/  IMAD.U32 R4, RZ, RZ, UR8 ;  /* 0x00000008ff047e24 */ /* 0x000fe2000f8e00ff */
[----:B--2---:R-:W-:Y:S01]  /*7800*/  MOV R7, UR7 ;  /* 0x0000000700077c02 */ /* 0x004fe20008000f00 */
[----:B------:R-:W-:Y:S01]  /*7810*/  IMAD.U32 R6, RZ, RZ, UR6 ;  /* 0x00000006ff067e24 */ /* 0x000fe2000f8e00ff */
[----:B-----5:R-:W-:Y:S01]  /*7820*/  MOV R11, UR5 ;  /* 0x00000005000b7c02 */ /* 0x020fe20008000f00 */
[----:B------:R-:W-:Y:S02]  /*7830*/  IMAD.U32 R10, RZ, RZ, UR4 ;  /* 0x00000004ff0a7e24 */ /* 0x000fe4000f8e00ff */
[----:B------:R-:W-:Y:S07]  /*7840*/  LEPC R20, `(.L_x_126) ;  /* 0x000000001014794e */ /* 0x000fee0000000000 */
[----:B-1-3--:R-:W-:Y:S05]  /*7850*/  CALL.ABS.NOINC R2 ;  /* 0x0000000002007343 */ /* 0x00afea0003c00000 */
.L_x_126:
[----:B------:R-:W-:Y:S01]  /*7860*/  ISETP.NE.AND P0, PT, R72, RZ, PT ;  /* 0x000000ff4800720c */ /* 0x000fe20003f05270 */
[----:B------:R-:W-:Y:S05]  /*7870*/  WARPSYNC.ALL ;  /* 0x0000000000007948 */ /* 0x000fea0003800000 */
[----:B------:R-:W-:Y:S01]  /*7880*/  R2UR UR4, R34 ;  /* 0x00000000220472ca */ /* 0x000fe200000e0000 */
[--C-:B-1----:R-:W-:Y:S01]  /*7890*/  HADD2.F32 R20, -RZ, R40.reuse.H0_H0 ;  /* 0x20000028ff147230 */ /* 0x102fe20000004100 */
[----:B------:R-:W-:Y:S01]  /*78a0*/  R2UR UR5, R79 ;  /* 0x000000004f0572ca */ /* 0x000fe200000e0000 */
[----:B------:R-:W-:Y:S01]  /*78b0*/  HADD2.F32 R36, -RZ, R40.H1_H1 ;  /* 0x30000028ff247230 */ /* 0x000fe20000004100 */
[----:B------:R-:W-:Y:S01]  /*78c0*/  BSSY.RECONVERGENT B0, `(.L_x_127) ;  /* 0x000004f000007945 */ /* 0x000fe20003800200 */
[--C-:B------:R-:W-:Y:S02]  /*78d0*/  HADD2.F32 R21, -RZ, R41.reuse.H0_H0 ;  /* 0x20000029ff157230 */ /* 0x100fe40000004100 */
[----:B------:R-:W-:Y:S02]  /*78e0*/  HADD2.F32 R38, -RZ, R41.H1_H1 ;  /* 0x30000029ff267230 */ /* 0x000fe40000004100 */
[--C-:B------:R-:W-:Y:S02]  /*78f0*/  HADD2.F32 R37, -RZ, R42.reuse.H0_H0 ;  /* 0x2000002aff257230 */ /* 0x100fe40000004100 */
[----:B------:R-:W-:Y:S02]  /*7900*/  HADD2.F32 R40, -RZ, R42.H1_H1 ;  /* 0x3000002aff287230 */ /* 0x000fe40000004100 */
[----:B------:R-:W1:Y:S01]  /*7910*/  LDTM.16dp256bit.x4 R4, tmem[UR4+0x60] ;  /* 0x00006004000479ee */ /* 0x000e620008120000 */
[----:B------:R-:W-:Y:S01]  /*7920*/  NOP ;  /* 0x0000000000007918 */ /* 0x000fe20000000000 */
[----:B------:R-:W-:Y:S01]  /*7930*/  UIADD3 UR5, UPT, UPT, UR5, 0x110, URZ ;  /* 0x0000011005057890 */ /* 0x000fe2000fffe0ff */
[--C-:B------:R-:W-:Y:S02]  /*7940*/  HADD2.F32 R39, -RZ, R43.reuse.H0_H0 ;  /* 0x2000002bff277230 */ /* 0x100fe40000004100 */
[----:B------:R-:W-:Y:S01]  /*7950*/  HADD2.F32 R41, -RZ, R43.H1_H1 ;  /* 0x3000002bff297230 */ /* 0x000fe20000004100 */
[----:B------:R-:W-:Y:S01]  /*7960*/  UPRMT UR5, UR37, 0x654, UR5 ;  /* 0x0000065425057896 */ /* 0x000fe20008000005 */
[--C-:B------:R-:W-:Y:S02]  /*7970*/  HADD2.F32 R42, -RZ, R48.reuse.H0_H0 ;  /* 0x20000030ff2a7230 */ /* 0x100fe40000004100 */
[----:B------:R-:W-:Y:S02]  /*7980*/  HADD2.F32 R43, -RZ, R48.H1_H1 ;  /* 0x30000030ff2b7230 */ /* 0x000fe40000004100 */
[--C-:B------:R-:W-:Y:S02]  /*7990*/  HADD2.F32 R44, -RZ, R49.reuse.H0_H0 ;  /* 0x20000031ff2c7230 */ /* 0x100fe40000004100 */
[----:B------:R-:W-:Y:S02]  /*79a0*/  HADD2.F32 R46, -RZ, R49.H1_H1 ;  /* 0x30000031ff2e7230 */ /* 0x000fe40000004100 */
[----:B-1----:R-:W-:Y:S01]  /*79b0*/  SYNCS.ARRIVE.TRANS64.RED.A1T0 RZ, [UR5], RZ ;  /* 0x000000ffffff79a7 */ /* 0x002fe20008100405 */
[--C-:B------:R-:W-:Y:S02]  /*79c0*/  HADD2.F32 R45, -RZ, R50.reuse.H0_H0 ;  /* 0x20000032ff2d7230 */ /* 0x100fe40000004100 */
[----:B------:R-:W-:Y:S02]  /*79d0*/  HADD2.F32 R48, -RZ, R50.H1_H1 ;  /* 0x30000032ff307230 */ /* 0x000fe40000004100 */
[--C-:B------:R-:W-:Y:S02]  /*79e0*/  HADD2.F32 R47, -RZ, R51.reuse.H0_H0 ;  /* 0x20000033ff2f7230 */ /* 0x100fe40000004100 */
[----:B------:R-:W-:Y:S02]  /*79f0*/  HADD2.F32 R50, -RZ, R51.H1_H1 ;  /* 0x30000033ff327230 */ /* 0x000fe40000004100 */
[C---:B------:R-:W-:Y:S01]  /*7a00*/  FMUL R4, R33.reuse, R4 ;  /* 0x0000000421047220 */ /* 0x040fe20000400000 */
[C---:B------:R-:W-:Y:S01]  /*7a10*/  FMUL R5, R33.reuse, R5 ;  /* 0x0000000521057220 */ /* 0x040fe20000400000 */
[C---:B------:R-:W-:Y:S01]  /*7a20*/  FMUL R6, R33.reuse, R6 ;  /* 0x0000000621067220 */ /* 0x040fe20000400000 */
[----:B------:R-:W-:Y:S01]  /*7a30*/  FMUL R7, R33, R7 ;  /* 0x0000000721077220 */ /* 0x000fe20000400000 */
[C---:B------:R-:W-:Y:S01]  /*7a40*/  FFMA R4, R35.reuse, R20, R4 ;  /* 0x0000001423047223 */ /* 0x040fe20000000004 */
[C---:B------:R-:W-:Y:S01]  /*7a50*/  FFMA R5, R35.reuse, R36, R5 ;  /* 0x0000002423057223 */ /* 0x040fe20000000005 */
[C---:B------:R-:W-:Y:S01]  /*7a60*/  FFMA R6, R35.reuse, R21, R6 ;  /* 0x0000001523067223 */ /* 0x040fe20000000006 */
[----:B------:R-:W-:Y:S01]  /*7a70*/  FFMA R7, R35, R38, R7 ;  /* 0x0000002623077223 */ /* 0x000fe20000000007 */
[C---:B------:R-:W-:Y:S01]  /*7a80*/  FMUL R8, R33.reuse, R8 ;  /* 0x0000000821087220 */ /* 0x040fe20000400000 */
[----:B------:R-:W-:Y:S01]  /*7a90*/  FMUL R9, R33, R9 ;  /* 0x0000000921097220 */ /* 0x000fe20000400000 */
[----:B---3--:R-:W-:Y:S01]  /*7aa0*/  F2FP.F16.F32.PACK_AB R80, R5, R4 ;  /* 0x000000040550723e */ /* 0x008fe200000000ff */
[----:B------:R-:W-:Y:S01]  /*7ab0*/  FMUL R0, R33, R10 ;  /* 0x0000000a21007220 */ /* 0x000fe20000400000 */
[----:B------:R-:W-:Y:S01]  /*7ac0*/  F2FP.F16.F32.PACK_AB R81, R7, R6 ;  /* 0x000000060751723e */ /* 0x000fe200000000ff */
[C---:B------:R-:W-:Y:S01]  /*7ad0*/  FFMA R8, R35.reuse, R37, R8 ;  /* 0x0000002523087223 */ /* 0x040fe20000000008 */
[----:B------:R-:W-:Y:S01]  /*7ae0*/  FFMA R9, R35, R40, R9 ;  /* 0x0000002823097223 */ /* 0x000fe20000000009 */
[C---:B------:R-:W-:Y:S01]  /*7af0*/  FMUL R2, R33.reuse, R11 ;  /* 0x0000000b21027220 */ /* 0x040fe20000400000 */
[C---:B--2---:R-:W-:Y:S01]  /*7b00*/  FMUL R3, R33.reuse, R12 ;  /* 0x0000000c21037220 */ /* 0x044fe20000400000 */
[----:B------:R-:W-:Y:S01]  /*7b10*/  FMUL R10, R33, R13 ;  /* 0x0000000d210a7220 */ /* 0x000fe20000400000 */
[----:B------:R-:W-:Y:S01]  /*7b20*/  FFMA R0, R35, R39, R0 ;  /* 0x0000002723007223 */ /* 0x000fe20000000000 */
        /* <DEDUP_REMOVED lines=40> */
.L_x_128:
[----:B------:R-:W-:Y:S05]  /*7db0*/  BSYNC.RECONVERGENT B0 ;  /* 0x0000000000007941 */ /* 0x000fea0003800200 */
.L_x_127:
[----:B------:R-:W-:Y:S01]  /*7dc0*/  BAR.SYNC.DEFER_BLOCKING 0x1, 0x80 ;  /* 0x0042000000007b1d */ /* 0x000fe20000010000 */
[----:B------:R-:W-:Y:S01]  /*7dd0*/  UISETP.NE.AND UP0, UPT, UR49, -0x4, UPT ;  /* 0xfffffffc3100788c */ /* 0x000fe2000bf05270 */
[----:B------:R-:W-:Y:S08]  /*7de0*/  IADD3 R0, PT, PT, R30, 0x1, RZ ;  /* 0x000000011e007810 */ /* 0x000ff00007ffe0ff */
[----:B------:R-:W-:Y:S05]  /*7df0*/  BRA.U !UP0, `(.L_x_129) ;  /* 0x0000000108287547 */ /* 0x000fea000b800000 */
[----:B------:R-:W-:Y:S01]  /*7e00*/  ISETP.NE.AND P0, PT, R76, RZ, PT ;  /* 0x000000ff4c00720c */ /* 0x000fe20003f05270 */
[----:B------:R-:W-:Y:S01]  /*7e10*/  IMAD.U32 R3, RZ, RZ, UR51 ;  /* 0x00000033ff037e24 */ /* 0x000fe2000f8e00ff */
[----:B------:R-:W-:Y:S01]  /*7e20*/  UIADD3 UR51, UPT, UPT, UR51, 0x1, URZ ;  /* 0x0000000133337890 */ /* 0x000fe2000fffe0ff */
[----:B------:R-:W-:Y:S03]  /*7e30*/  IMAD.U32 R2, RZ, RZ, UR37 ;  /* 0x00000025ff027e24 */ /* 0x000fe6000f8e00ff */
[----:B------:R-:W-:Y:S04]  /*7e40*/  UISETP.NE.AND UP0, UPT, UR51, 0x4, UPT ;  /* 0x000000043300788c */ /* 0x000fe8000bf05270 */
[----:B------:R-:W-:Y:S03]  /*7e50*/  USEL UR51, UR51, URZ, UP0 ;  /* 0x000000ff33337287 */ /* 0x000fe60008000000 */
[----:B------:R-:W-:Y:S05]  /*7e60*/  @P0 LEA R3, R3, UR48, 0x3 ;  /* 0x0000003003030c11 */ /* 0x000fea000f8e18ff */
[----:B------:R-:W-:Y:S05]  /*7e70*/  @P0 VIADD R3, R3, 0xa0 ;  /* 0x000000a003030836 */ /* 0x000fea0000000000 */
[----:B------:R-:W-:Y:S04]  /*7e80*/  @P0 PRMT R2, R2, 0x654, R3 ;  /* 0x0000065402020816 */ /* 0x000fe80000000003 */
[----:B------:R2:W-:Y:S03]  /*7e90*/  @P0 SYNCS.ARRIVE.TRANS64.RED.A1T0 RZ, [R2+URZ], RZ ;  /* 0x000000ff02ff09a7 */ /* 0x0005e600081004ff */
.L_x_129:
[----:B------:R-:W-:Y:S01]  /*7ea0*/  ISETP.NE.AND P2, PT, R73, RZ, PT ;  /* 0x000000ff4900720c */ /* 0x000fe20003f45270 */
[----:B------:R-:W-:Y:S01]  /*7eb0*/  UIADD3 UR49, UPT, UPT, UR49, 0x4, URZ ;  /* 0x0000000431317890 */ /* 0x000fe2000fffe0ff */
[----:B------:R-:W-:Y:S01]  /*7ec0*/  ISETP.NE.AND P0, PT, R75, 0x2, PT ;  /* 0x000000024b00780c */ /* 0x000fe20003f05270 */
[----:B------:R-:W-:Y:S01]  /*7ed0*/  IMAD.IADD R20, R29, 0x1, R58 ;  /* 0x000000011d147824 */ /* 0x000fe200078e023a */
[----:B------:R-:W-:Y:S01]  /*7ee0*/  ISETP.NE.AND P1, PT, R0, 0x4, PT ;  /* 0x000000040000780c */ /* 0x000fe20003f25270 */
[----:B------:R-:W-:Y:S01]  /*7ef0*/  IMAD.IADD R21, R31, 0x1, R60 ;  /* 0x000000011f157824 */ /* 0x000fe200078e023c */
[----:B------:R-:W-:Y:S02]  /*7f00*/  SEL R3, RZ, 0x1, P0 ;  /* 0x00000001ff037807 */ /* 0x000fe40000000000 */
[----:B--2---:R-:W-:Y:S02]  /*7f10*/  SEL R2, RZ, 0x1, P1 ;  /* 0x00000001ff027807 */ /* 0x004fe40000800000 */
[----:B------:R-:W-:Y:S02]  /*7f20*/  LOP3.LUT R68, R68, R3, RZ, 0x3c, !PT ;  /* 0x0000000344447212 */ /* 0x000fe400078e3cff */
[----:B------:R-:W-:Y:S02]  /*7f30*/  LOP3.LUT R69, R69, R2, RZ, 0x3c, !PT ;  /* 0x0000000245457212 */ /* 0x000fe400078e3cff */
[----:B------:R-:W-:Y:S02]  /*7f40*/  @P2 R2UR UR36, R67 ;  /* 0x00000000432422ca */ /* 0x000fe400000e0000 */
[----:B------:R-:W-:Y:S02]  /*7f50*/  SEL R75, R75, RZ, P0 ;  /* 0x000000ff4b4b7207 */ /* 0x000fe40000000000 */
[----:B------:R-:W-:Y:S01]  /*7f60*/  SEL R30, R0, RZ, P1 ;  /* 0x000000ff001e7207 */ /* 0x000fe20000800000 */
[----:B------:R-:W-:Y:S10]  /*7f70*/  @P2 BRA `(.L_x_130) ;  /* 0xffffffd000182947 */ /* 0x000ff4000383ffff */
[----:B------:R-:W-:-:S09]  /*7f80*/  UISETP.NE.AND UP0, UPT, UR50, URZ, UPT ;  /* 0x000000ff3200728c */ /* 0x000fd2000bf05270 */
[----:B------:R-:W-:Y:S05]  /*7f90*/  BRA.U !UP0, `(.L_x_131) ;  /* 0x0000000108487547 */ /* 0x000fea000b800000 */
[----:B------:R-:W2:Y:S02]  /*7fa0*/  LDCU.64 UR4, c[0x0][0x890] ;  /* 0x00011200ff0477ac */ /* 0x000ea40008000a00 */
[----:B--2---:R-:W-:-:S04]  /*7fb0*/  UISETP.NE.U32.AND UP0, UPT, UR4, URZ, UPT ;  /* 0x000000ff0400728c */ /* 0x004fc8000bf05070 */
[----:B------:R-:W-:-:S09]  /*7fc0*/  UISETP.NE.AND.EX UP0, UPT, UR5, URZ, UPT, UP0 ;  /* 0x000000ff0500728c */ /* 0x000fd2000bf05300 */
[----:B------:R-:W-:Y:S05]  /*7fd0*/  BRA.U UP0, `(.L_x_132) ;  /* 0x00000001000c7547 */ /* 0x000fea000b800000 */
[----:B------:R-:W-:-:S13]  /*7fe0*/  FSETP.NEU.AND P0, PT, R35, RZ, PT ;  /* 0x000000ff2300720b */ /* 0x000fda0003f0d000 */
[----:B------:R-:W-:Y:S05]  /*7ff0*/  @!P0 EXIT ;  /* 0x000000000000894d */ /* 0x000fea0003800000 */
[----:B------:R-:W-:Y:S05]  /*8000*/  BRA `(.L_x_131) ;  /* 0x00000000002c7947 */ /* 0x000fea0003800000 */
.L_x_132:
[----:B------:R-:W-:Y:S01]  /*8010*/  ISETP.NE.AND P0, PT, R74, RZ, PT ;  /* 0x000000ff4a00720c */ /* 0x000fe20003f05270 */
[----:B------:R-:W-:-:S12]  /*8020*/  BSSY.RECONVERGENT B0, `(.L_x_131) ;  /* 0x0000009000007945 */ /* 0x000fd80003800200 */
[----:B------:R-:W-:Y:S05]  /*8030*/  @P0 BRA `(.L_x_133) ;  /* 0x0000000000140947 */ /* 0x000fea0003800000 */
[----:B------:R-:W2:Y:S02]  /*8040*/  LDCU.64 UR4, c[0x0][0x888] ;  /* 0x00011100ff0477ac */ /* 0x000ea40008000a00 */
[----:B--2---:R-:W-:-:S04]  /*8050*/  ISETP.NE.U32.AND P0, PT, RZ, UR4, PT ;  /* 0x00000004ff007c0c */ /* 0x004fc8000bf05070 */
[----:B------:R-:W-:-:S13]  /*8060*/  ISETP.NE.AND.EX P0, PT, RZ, UR5, PT, P0 ;  /* 0x00000005ff007c0c */ /* 0x000fda000bf05300 */
[----:B------:R-:W-:Y:S05]  /*8070*/  @!P0 EXIT ;  /* 0x000000000000894d */ /* 0x000fea0003800000 */
[----:B------:R-:W-:Y:S05]  /*8080*/  BRA `(.L_x_134) ;  /* 0x0000000000087947 */ /* 0x000fea0003800000 */
.L_x_133:
[----:B------:R-:W-:-:S13]  /*8090*/  FSETP.NEU.AND P0, PT, R35, RZ, PT ;  /* 0x000000ff2300720b */ /* 0x000fda0003f0d000 */
[----:B------:R-:W-:Y:S05]  /*80a0*/  @!P0 EXIT ;  /* 0x000000000000894d */ /* 0x000fea0003800000 */
.L_x_134:
[----:B------:R-:W-:Y:S05]  /*80b0*/  BSYNC.RECONVERGENT B0 ;  /* 0x0000000000007941 */ /* 0x000fea0003800200 */
.L_x_131:
[----:B------:R-:W-:Y:S01]  /*80c0*/  ULEA UR4, UR51, UR48, 0x3 ;  /* 0x0000003033047291 */ /* 0x000fe2000f8e18ff */
[----:B------:R-:W-:-:S04]  /*80d0*/  DEPBAR.LE SB0, 0x0 ;  /* 0x000080000000791a */ /* 0x000fc80000000000 */
[----:B------:R-:W-:-:S04]  /*80e0*/  UIADD3 UR4, UPT, UPT, UR4, 0xa0, URZ ;  /* 0x000000a004047890 */ /* 0x000fc8000fffe0ff */
[----:B------:R-:W-:-:S09]  /*80f0*/  UPRMT UR4, UR37, 0x654, UR4 ;  /* 0x0000065425047896 */ /* 0x000fd20008000004 */
[----:B------:R-:W-:Y:S01]  /*8100*/  SYNCS.ARRIVE.TRANS64.RED.A1T0 RZ, [UR4], RZ ;  /* 0x000000ffffff79a7 */ /* 0x000fe20008100404 */
[----:B------:R-:W-:Y:S05]  /*8110*/  EXIT ;  /* 0x000000000000794d */ /* 0x000fea0003800000 */
.L_x_19:
[----:B--2---:R2:W1:Y:S02]  /*8120*/  SYNCS.PHASECHK.TRANS64.TRYWAIT P0, [R3+URZ+0x140], R2 ;  /* 0x00014002030075a7 */ /* 0x00446400080011ff */
[----:B-1----:R-:W-:Y:S05]  /*8130*/  @!P0 NANOSLEEP.SYNCS 0x989680 ;  /* 0x009896800000895d */ /* 0x002fea0003900000 */
[----:B------:R-:W1:Y:S02]  /*8140*/  @!P0 SYNCS.PHASECHK.TRANS64 P0, [R3+URZ+0x140], R2 ;  /* 0x00014002030085a7 */ /* 0x000e6400080010ff */
[----:B-1----:R-:W-:Y:S05]  /*8150*/  @!P0 BRA `(.L_x_19) ;  /* 0xfffffffc00f08947 */ /* 0x002fea000383ffff */
[----:B------:R-:W-:Y:S05]  /*8160*/  BRA `(.L_x_135) ;  /* 0xffffff9400407947 */ /* 0x000fea000383ffff */
.L_x_22:
[----:B-1----:R-:W-:-:S07]  /*8170*/  MOV R2, UR33 ;  /* 0x0000002100027c02 */ /* 0x002fce0008000f00 */
.L_x_136:
[----:B-1----:R1:W2:Y:S02]  /*8180*/  SYNCS.PHASECHK.TRANS64.TRYWAIT P0, [R2+URZ+0x40], R5 ;  /* 0x00004005020075a7 */ /* 0x0022a400080011ff */
[----:B--2---:R-:W-:Y:S05]  /*8190*/  @!P0 NANOSLEEP.SYNCS 0x989680 ;  /* 0x009896800000895d */ /* 0x004fea0003900000 */
[----:B------:R-:W2:Y:S02]  /*81a0*/  @!P0 SYNCS.PHASECHK.TRANS64 P0, [R2+URZ+0x40], R5 ;  /* 0x00004005020085a7 */ /* 0x000ea400080010ff */
[----:B--2---:R-:W-:Y:S05]  /*81b0*/  @!P0 BRA `(.L_x_136) ;  /* 0xfffffffc00f08947 */ /* 0x004fea000383ffff */
[----:B------:R-:W-:Y:S05]  /*81c0*/  BRA `(.L_x_21) ;  /* 0xffffff9400907947 */ /* 0x000fea000383ffff */
.L_x_28:
[----:B-1----:R-:W-:-:S07]  /*81d0*/  MOV R2, UR17 ;  /* 0x0000001100027c02 */ /* 0x002fce0008000f00 */
.L_x_137:
[----:B-1----:R1:W2:Y:S02]  /*81e0*/  SYNCS.PHASECHK.TRANS64.TRYWAIT P0, [R2+URZ+0x40], R5 ;  /* 0x00004005020075a7 */ /* 0x0022a400080011ff */
[----:B--2---:R-:W-:Y:S05]  /*81f0*/  @!P0 NANOSLEEP.SYNCS 0x989680 ;  /* 0x009896800000895d */ /* 0x004fea0003900000 */
[----:B------:R-:W2:Y:S02]  /*8200*/  @!P0 SYNCS.PHASECHK.TRANS64 P0, [R2+URZ+0x40], R5 ;  /* 0x00004005020085a7 */ /* 0x000ea400080010ff */
[----:B--2---:R-:W-:Y:S05]  /*8210*/  @!P0 BRA `(.L_x_137) ;  /* 0xfffffffc00f08947 */ /* 0x004fea000383ffff */
[----:B------:R-:W-:Y:S05]  /*8220*/  BRA `(.L_x_27) ;  /* 0xffffff9800387947 */ /* 0x000fea000383ffff */
.L_x_32:
[----:B-1----:R1:W2:Y:S02]  /*8230*/  SYNCS.PHASECHK.TRANS64.TRYWAIT P0, [R2+URZ+0xd0], R3 ;  /* 0x0000d003020075a7 */ /* 0x0022a400080011ff */
[----:B--2---:R-:W-:Y:S05]  /*8240*/  @!P0 NANOSLEEP.SYNCS 0x989680 ;  /* 0x009896800000895d */ /* 0x004fea0003900000 */
[----:B------:R-:W2:Y:S02]  /*8250*/  @!P0 SYNCS.PHASECHK.TRANS64 P0, [R2+URZ+0xd0], R3 ;  /* 0x0000d003020085a7 */ /* 0x000ea400080010ff */
[----:B--2---:R-:W-:Y:S05]  /*8260*/  @!P0 BRA `(.L_x_32) ;  /* 0xfffffffc00f08947 */ /* 0x004fea000383ffff */
[----:B------:R-:W-:Y:S05]  /*8270*/  BRA `(.L_x_138) ;  /* 0xffffff9800c87947 */ /* 0x000fea000383ffff */
.L_x_36:
[----:B----4-:R-:W-:-:S07]  /*8280*/  MOV R0, UR5 ;  /* 0x0000000500007c02 */ /* 0x010fce0008000f00 */
.L_x_139:
[----:B-1----:R1:W2:Y:S02]  /*8290*/  SYNCS.PHASECHK.TRANS64.TRYWAIT P0, [R0+URZ], R3 ;  /* 0x00000003000075a7 */ /* 0x0022a400080011ff */
[----:B--2---:R-:W-:Y:S05]  /*82a0*/  @!P0 NANOSLEEP.SYNCS 0x989680 ;  /* 0x009896800000895d */ /* 0x004fea0003900000 */
[----:B------:R-:W2:Y:S02]  /*82b0*/  @!P0 SYNCS.PHASECHK.TRANS64 P0, [R0+URZ], R3 ;  /* 0x00000003000085a7 */ /* 0x000ea400080010ff */
[----:B--2---:R-:W-:Y:S05]  /*82c0*/  @!P0 BRA `(.L_x_139) ;  /* 0xfffffffc00f08947 */ /* 0x004fea000383ffff */
[----:B------:R-:W-:Y:S05]  /*82d0*/  BRA `(.L_x_140) ;  /* 0xffffffa000387947 */ /* 0x000fea000383ffff */
.L_x_37:
[----:B----4-:R-:W-:-:S07]  /*82e0*/  MOV R0, UR5 ;  /* 0x0000000500007c02 */ /* 0x010fce0008000f00 */
.L_x_141:
[----:B-1----:R1:W2:Y:S02]  /*82f0*/  SYNCS.PHASECHK.TRANS64.TRYWAIT P0, [R0+URZ], R3 ;  /* 0x00000003000075a7 */ /* 0x0022a400080011ff */
[----:B--2---:R-:W-:Y:S05]  /*8300*/  @!P0 NANOSLEEP.SYNCS 0x989680 ;  /* 0x009896800000895d */ /* 0x004fea0003900000 */
[----:B------:R-:W2:Y:S02]  /*8310*/  @!P0 SYNCS.PHASECHK.TRANS64 P0, [R0+URZ], R3 ;  /* 0x00000003000085a7 */ /* 0x000ea400080010ff */
[----:B--2---:R-:W-:Y:S05]  /*8320*/  @!P0 BRA `(.L_x_141) ;  /* 0xfffffffc00f08947 */ /* 0x004fea000383ffff */
[----:B------:R-:W-:Y:S05]  /*8330*/  BRA `(.L_x_142) ;  /* 0xffffffa000447947 */ /* 0x000fea000383ffff */
.L_x_38:
[----:B----4-:R-:W-:-:S07]  /*8340*/  MOV R0, UR5 ;  /* 0x0000000500007c02 */ /* 0x010fce0008000f00 */
.L_x_143:
[----:B-1----:R1:W2:Y:S02]  /*8350*/  SYNCS.PHASECHK.TRANS64.TRYWAIT P0, [R0+URZ], R3 ;  /* 0x00000003000075a7 */ /* 0x0022a400080011ff */
[----:B--2---:R-:W-:Y:S05]  /*8360*/  @!P0 NANOSLEEP.SYNCS 0x989680 ;  /* 0x009896800000895d */ /* 0x004fea0003900000 */
[----:B------:R-:W2:Y:S02]  /*8370*/  @!P0 SYNCS.PHASECHK.TRANS64 P0, [R0+URZ], R3 ;  /* 0x00000003000085a7 */ /* 0x000ea400080010ff */
[----:B--2---:R-:W-:Y:S05]  /*8380*/  @!P0 BRA `(.L_x_143) ;  /* 0xfffffffc00f08947 */ /* 0x004fea000383ffff */
[----:B------:R-:W-:Y:S05]  /*8390*/  BRA `(.L_x_144) ;  /* 0xffffffa000507947 */ /* 0x000fea000383ffff */
.L_x_39:
[----:B----4-:R-:W-:-:S07]  /*83a0*/  MOV R0, UR5 ;  /* 0x0000000500007c02 */ /* 0x010fce0008000f00 */
.L_x_145:
[----:B-1----:R1:W2:Y:S02]  /*83b0*/  SYNCS.PHASECHK.TRANS64.TRYWAIT P0, [R0+URZ], R3 ;  /* 0x00000003000075a7 */ /* 0x0022a400080011ff */
[----:B--2---:R-:W-:Y:S05]  /*83c0*/  @!P0 NANOSLEEP.SYNCS 0x989680 ;  /* 0x009896800000895d */ /* 0x004fea0003900000 */
[----:B------:R-:W2:Y:S02]  /*83d0*/  @!P0 SYNCS.PHASECHK.TRANS64 P0, [R0+URZ], R3 ;  /* 0x00000003000085a7 */ /* 0x000ea400080010ff */
[----:B--2---:R-:W-:Y:S05]  /*83e0*/  @!P0 BRA `(.L_x_145) ;  /* 0xfffffffc00f08947 */ /* 0x004fea000383ffff */
[----:B------:R-:W-:Y:S05]  /*83f0*/  BRA `(.L_x_146) ;  /* 0xffffffa0005c7947 */ /* 0x000fea000383ffff */
.L_x_40:
[----:B----4-:R-:W-:-:S07]  /*8400*/  MOV R0, UR5 ;  /* 0x0000000500007c02 */ /* 0x010fce0008000f00 */
.L_x_147:
[----:B-1----:R1:W2:Y:S02]  /*8410*/  SYNCS.PHASECHK.TRANS64.TRYWAIT P0, [R0+URZ], R3 ;  /* 0x00000003000075a7 */ /* 0x0022a400080011ff */
[----:B--2---:R-:W-:Y:S05]  /*8420*/  @!P0 NANOSLEEP.SYNCS 0x989680 ;  /* 0x009896800000895d */ /* 0x004fea0003900000 */
[----:B------:R-:W2:Y:S02]  /*8430*/  @!P0 SYNCS.PHASECHK.TRANS64 P0, [R0+URZ], R3 ;  /* 0x00000003000085a7 */ /* 0x000ea400080010ff */
[----:B--2---:R-:W-:Y:S05]  /*8440*/  @!P0 BRA `(.L_x_147) ;  /* 0xfffffffc00f08947 */ /* 0x004fea000383ffff */
[----:B------:R-:W-:Y:S05]  /*8450*/  BRA `(.L_x_148) ;  /* 0xffffffa000687947 */ /* 0x000fea000383ffff */
.L_x_41:
[----:B----4-:R-:W-:-:S07]  /*8460*/  MOV R0, UR5 ;  /* 0x0000000500007c02 */ /* 0x010fce0008000f00 */
.L_x_149:
[----:B-1----:R1:W2:Y:S02]  /*8470*/  SYNCS.PHASECHK.TRANS64.TRYWAIT P0, [R0+URZ], R3 ;  /* 0x00000003000075a7 */ /* 0x0022a400080011ff */
[----:B--2---:R-:W-:Y:S05]  /*8480*/  @!P0 NANOSLEEP.SYNCS 0x989680 ;  /* 0x009896800000895d */ /* 0x004fea0003900000 */
[----:B------:R-:W2:Y:S02]  /*8490*/  @!P0 SYNCS.PHASECHK.TRANS64 P0, [R0+URZ], R3 ;  /* 0x00000003000085a7 */ /* 0x000ea400080010ff */
[----:B--2---:R-:W-:Y:S05]  /*84a0*/  @!P0 BRA `(.L_x_149) ;  /* 0xfffffffc00f08947 */ /* 0x004fea000383ffff */
[----:B------:R-:W-:Y:S05]  /*84b0*/  BRA `(.L_x_150) ;  /* 0xffffffa000747947 */ /* 0x000fea000383ffff */
.L_x_42:
[----:B----4-:R-:W-:-:S07]  /*84c0*/  MOV R0, UR5 ;  /* 0x0000000500007c02 */ /* 0x010fce0008000f00 */
.L_x_151:
[----:B-1----:R1:W2:Y:S02]  /*84d0*/  SYNCS.PHASECHK.TRANS64.TRYWAIT P0, [R0+URZ], R3 ;  /* 0x00000003000075a7 */ /* 0x0022a400080011ff */
[----:B--2---:R-:W-:Y:S05]  /*84e0*/  @!P0 NANOSLEEP.SYNCS 0x989680 ;  /* 0x009896800000895d */ /* 0x004fea0003900000 */
[----:B------:R-:W2:Y:S02]  /*84f0*/  @!P0 SYNCS.PHASECHK.TRANS64 P0, [R0+URZ], R3 ;  /* 0x00000003000085a7 */ /* 0x000ea400080010ff */
[----:B--2---:R-:W-:Y:S05]  /*8500*/  @!P0 BRA `(.L_x_151) ;  /* 0xfffffffc00f08947 */ /* 0x004fea000383ffff */
[----:B------:R-:W-:Y:S05]  /*8510*/  BRA `(.L_x_152) ;  /* 0xffffffa000807947 */ /* 0x000fea000383ffff */
.L_x_45:
[----:B-1----:R1:W2:Y:S02]  /*8520*/  SYNCS.PHASECHK.TRANS64.TRYWAIT P0, [R0+URZ+0x130], R5 ;  /* 0x00013005000075a7 */ /* 0x0022a400080011ff */
[----:B--2---:R-:W-:Y:S05]  /*8530*/  @!P0 NANOSLEEP.SYNCS 0x989680 ;  /* 0x009896800000895d */ /* 0x004fea0003900000 */
[----:B------:R-:W2:Y:S02]  /*8540*/  @!P0 SYNCS.PHASECHK.TRANS64 P0, [R0+URZ+0x130], R5 ;  /* 0x00013005000085a7 */ /* 0x000ea400080010ff */
[----:B--2---:R-:W-:Y:S05]  /*8550*/  @!P0 BRA `(.L_x_45) ;  /* 0xfffffffc00f08947 */ /* 0x004fea000383ffff */
[----:B------:R-:W-:Y:S05]  /*8560*/  BRA `(.L_x_153) ;  /* 0xffffffa000dc7947 */ /* 0x000fea000383ffff */
.L_x_46:
[----:B------:R-:W-:-:S07]  /*8570*/  MOV R0, UR5 ;  /* 0x0000000500007c02 */ /* 0x000fce0008000f00 */
.L_x_154:
[----:B-1----:R1:W2:Y:S02]  /*8580*/  SYNCS.PHASECHK.TRANS64.TRYWAIT P0, [R0+URZ+0xe0], R5 ;  /* 0x0000e005000075a7 */ /* 0x0022a400080011ff */
[----:B--2---:R-:W-:Y:S05]  /*8590*/  @!P0 NANOSLEEP.SYNCS 0x989680 ;  /* 0x009896800000895d */ /* 0x004fea0003900000 */
[----:B------:R-:W2:Y:S02]  /*85a0*/  @!P0 SYNCS.PHASECHK.TRANS64 P0, [R0+URZ+0xe0], R5 ;  /* 0x0000e005000085a7 */ /* 0x000ea400080010ff */
[----:B--2---:R-:W-:Y:S05]  /*85b0*/  @!P0 BRA `(.L_x_154) ;  /* 0xfffffffc00f08947 */ /* 0x004fea000383ffff */
[----:B------:R-:W-:Y:S05]  /*85c0*/  BRA `(.L_x_155) ;  /* 0xffffffa000ec7947 */ /* 0x000fea000383ffff */
.L_x_47:
[----:B-1----:R1:W2:Y:S02]  /*85d0*/  SYNCS.PHASECHK.TRANS64.TRYWAIT P1, [R0+URZ+0xd0], R5 ;  /* 0x0000d005000075a7 */ /* 0x0022a400080211ff */
[----:B--2---:R-:W-:Y:S05]  /*85e0*/  @!P1 NANOSLEEP.SYNCS 0x989680 ;  /* 0x009896800000995d */ /* 0x004fea0003900000 */
[----:B------:R-:W2:Y:S02]  /*85f0*/  @!P1 SYNCS.PHASECHK.TRANS64 P1, [R0+URZ+0xd0], R5 ;  /* 0x0000d005000095a7 */ /* 0x000ea400080210ff */
[----:B--2---:R-:W-:Y:S05]  /*8600*/  @!P1 BRA `(.L_x_47) ;  /* 0xfffffffc00f09947 */ /* 0x004fea000383ffff */
[----:B------:R-:W-:Y:S05]  /*8610*/  BRA `(.L_x_156) ;  /* 0xffffffa4001c7947 */ /* 0x000fea000383ffff */
.L_x_50:
[----:B------:R-:W-:-:S07]  /*8620*/  MOV R0, UR5 ;  /* 0x0000000500007c02 */ /* 0x000fce0008000f00 */
.L_x_157:
[----:B-1----:R1:W2:Y:S02]  /*8630*/  SYNCS.PHASECHK.TRANS64.TRYWAIT P0, [R0+URZ+0xe0], R3 ;  /* 0x0000e003000075a7 */ /* 0x0022a400080011ff */
[----:B--2---:R-:W-:Y:S05]  /*8640*/  @!P0 NANOSLEEP.SYNCS 0x989680 ;  /* 0x009896800000895d */ /* 0x004fea0003900000 */
[----:B------:R-:W2:Y:S02]  /*8650*/  @!P0 SYNCS.PHASECHK.TRANS64 P0, [R0+URZ+0xe0], R3 ;  /* 0x0000e003000085a7 */ /* 0x000ea400080010ff */
[----:B--2---:R-:W-:Y:S05]  /*8660*/  @!P0 BRA `(.L_x_157) ;  /* 0xfffffffc00f08947 */ /* 0x004fea000383ffff */
[----:B------:R-:W-:Y:S05]  /*8670*/  BRA `(.L_x_49) ;  /* 0xffffffa400707947 */ /* 0x000fea000383ffff */
.L_x_57:
[----:B-1----:R1:W2:Y:S02]  /*8680*/  SYNCS.PHASECHK.TRANS64.TRYWAIT P1, [R0+URZ+0xd0], R5 ;  /* 0x0000d005000075a7 */ /* 0x0022a400080211ff */
[----:B--2---:R-:W-:Y:S05]  /*8690*/  @!P1 NANOSLEEP.SYNCS 0x989680 ;  /* 0x009896800000995d */ /* 0x004fea0003900000 */
[----:B------:R-:W2:Y:S02]  /*86a0*/  @!P1 SYNCS.PHASECHK.TRANS64 P1, [R0+URZ+0xd0], R5 ;  /* 0x0000d005000095a7 */ /* 0x000ea400080210ff */
[----:B--2---:R-:W-:Y:S05]  /*86b0*/  @!P1 BRA `(.L_x_57) ;  /* 0xfffffffc00f09947 */ /* 0x004fea000383ffff */
[----:B------:R-:W-:Y:S05]  /*86c0*/  BRA `(.L_x_158) ;  /* 0xffffffa800e07947 */ /* 0x000fea000383ffff */
.L_x_58:
[----:B------:R-:W-:-:S07]  /*86d0*/  MOV R3, UR7 ;  /* 0x0000000700037c02 */ /* 0x000fce0008000f00 */
.L_x_159:
[----:B-1----:R1:W2:Y:S02]  /*86e0*/  SYNCS.PHASECHK.TRANS64.TRYWAIT P0, [R3+URZ+0x110], R0 ;  /* 0x00011000030075a7 */ /* 0x0022a400080011ff */
[----:B--2---:R-:W-:Y:S05]  /*86f0*/  @!P0 NANOSLEEP.SYNCS 0x989680 ;  /* 0x009896800000895d */ /* 0x004fea0003900000 */
[----:B------:R-:W2:Y:S02]  /*8700*/  @!P0 SYNCS.PHASECHK.TRANS64 P0, [R3+URZ+0x110], R0 ;  /* 0x00011000030085a7 */ /* 0x000ea400080010ff */
[----:B--2---:R-:W-:Y:S05]  /*8710*/  @!P0 BRA `(.L_x_159) ;  /* 0xfffffffc00f08947 */ /* 0x004fea000383ffff */
[----:B------:R-:W-:Y:S05]  /*8720*/  BRA `(.L_x_160) ;  /* 0xffffffac00307947 */ /* 0x000fea000383ffff */
.L_x_61:
[----:B------:R-:W-:Y:S07]  /*8730*/  MOV R0, UR6 ;  /* 0x0000000600007c02 */ /* 0x000fee0008000f00 */
.L_x_161:
[----:B-1----:R1:W2:Y:S02]  /*8740*/  SYNCS.PHASECHK.TRANS64.TRYWAIT P0, [R0+URZ], R3 ;  /* 0x00000003000075a7 */ /* 0x0022a400080011ff */
[----:B--2---:R-:W-:Y:S05]  /*8750*/  @!P0 NANOSLEEP.SYNCS 0x989680 ;  /* 0x009896800000895d */ /* 0x004fea0003900000 */
[----:B------:R-:W2:Y:S02]  /*8760*/  @!P0 SYNCS.PHASECHK.TRANS64 P0, [R0+URZ], R3 ;  /* 0x00000003000085a7 */ /* 0x000ea400080010ff */
[----:B--2---:R-:W-:Y:S05]  /*8770*/  @!P0 BRA `(.L_x_161) ;  /* 0xfffffffc00f08947 */ /* 0x004fea000383ffff */
[----:B------:R-:W-:Y:S05]  /*8780*/  BRA `(.L_x_60) ;  /* 0xffffffac004c7947 */ /* 0x000fea000383ffff */
.L_x_64:
[----:B------:R-:W-:-:S07]  /*8790*/  MOV R0, UR6 ;  /* 0x0000000600007c02 */ /* 0x000fce0008000f00 */
.L_x_162:
[----:B--2---:R2:W4:Y:S02]  /*87a0*/  SYNCS.PHASECHK.TRANS64.TRYWAIT P0, [R0+URZ], R3 ;  /* 0x00000003000075a7 */ /* 0x00452400080011ff */
[----:B----4-:R-:W-:Y:S05]  /*87b0*/  @!P0 NANOSLEEP.SYNCS 0x989680 ;  /* 0x009896800000895d */ /* 0x010fea0003900000 */
[----:B------:R-:W4:Y:S02]  /*87c0*/  @!P0 SYNCS.PHASECHK.TRANS64 P0, [R0+URZ], R3 ;  /* 0x00000003000085a7 */ /* 0x000f2400080010ff */
[----:B----4-:R-:W-:Y:S05]  /*87d0*/  @!P0 BRA `(.L_x_162) ;  /* 0xfffffffc00f08947 */ /* 0x010fea000383ffff */
[----:B------:R-:W-:Y:S05]  /*87e0*/  BRA `(.L_x_163) ;  /* 0xffffffb000287947 */ /* 0x000fea000383ffff */
.L_x_65:
[----:B------:R-:W-:-:S07]  /*87f0*/  MOV R0, UR6 ;  /* 0x0000000600007c02 */ /* 0x000fce0008000f00 */
.L_x_164:
[----:B-1----:R1:W2:Y:S02]  /*8800*/  SYNCS.PHASECHK.TRANS64.TRYWAIT P0, [R0+URZ], R3 ;  /* 0x00000003000075a7 */ /* 0x0022a400080011ff */
[----:B--2---:R-:W-:Y:S05]  /*8810*/  @!P0 NANOSLEEP.SYNCS 0x989680 ;  /* 0x009896800000895d */ /* 0x004fea0003900000 */
[----:B------:R-:W2:Y:S02]  /*8820*/  @!P0 SYNCS.PHASECHK.TRANS64 P0, [R0+URZ], R3 ;  /* 0x00000003000085a7 */ /* 0x000ea400080010ff */
[----:B--2---:R-:W-:Y:S05]  /*8830*/  @!P0 BRA `(.L_x_164) ;  /* 0xfffffffc00f08947 */ /* 0x004fea000383ffff */
[----:B------:R-:W-:Y:S05]  /*8840*/  BRA `(.L_x_165) ;  /* 0xffffffb000347947 */ /* 0x000fea000383ffff */
.L_x_66:
[----:B------:R-:W-:-:S07]  /*8850*/  MOV R0, UR6 ;  /* 0x0000000600007c02 */ /* 0x000fce0008000f00 */
.L_x_166:
[----:B-1----:R1:W2:Y:S02]  /*8860*/  SYNCS.PHASECHK.TRANS64.TRYWAIT P0, [R0+URZ], R3 ;  /* 0x00000003000075a7 */ /* 0x0022a400080011ff */
[----:B--2---:R-:W-:Y:S05]  /*8870*/  @!P0 NANOSLEEP.SYNCS 0x989680 ;  /* 0x009896800000895d */ /* 0x004fea0003900000 */
[----:B------:R-:W2:Y:S02]  /*8880*/  @!P0 SYNCS.PHASECHK.TRANS64 P0, [R0+URZ], R3 ;  /* 0x00000003000085a7 */ /* 0x000ea400080010ff */
[----:B--2---:R-:W-:Y:S05]  /*8890*/  @!P0 BRA `(.L_x_166) ;  /* 0xfffffffc00f08947 */ /* 0x004fea000383ffff */
[----:B------:R-:W-:Y:S05]  /*88a0*/  BRA `(.L_x_167) ;  /* 0xffffffb000407947 */ /* 0x000fea000383ffff */
.L_x_67:
[----:B------:R-:W-:-:S07]  /*88b0*/  MOV R0, UR7 ;  /* 0x0000000700007c02 */ /* 0x000fce0008000f00 */
.L_x_168:
[----:B-1----:R1:W2:Y:S02]  /*88c0*/  SYNCS.PHASECHK.TRANS64.TRYWAIT P0, [R0+URZ], R3 ;  /* 0x00000003000075a7 */ /* 0x0022a400080011ff */
[----:B--2---:R-:W-:Y:S05]  /*88d0*/  @!P0 NANOSLEEP.SYNCS 0x989680 ;  /* 0x009896800000895d */ /* 0x004fea0003900000 */
[----:B------:R-:W2:Y:S02]  /*88e0*/  @!P0 SYNCS.PHASECHK.TRANS64 P0, [R0+URZ], R3 ;  /* 0x00000003000085a7 */ /* 0x000ea400080010ff */
[----:B--2---:R-:W-:Y:S05]  /*88f0*/  @!P0 BRA `(.L_x_168) ;  /* 0xfffffffc00f08947 */ /* 0x004fea000383ffff */
[----:B------:R-:W-:Y:S05]  /*8900*/  BRA `(.L_x_169) ;  /* 0xffffffb0004c7947 */ /* 0x000fea000383ffff */
.L_x_72:
[----:B--2---:R2:W3:Y:S02]  /*8910*/  SYNCS.PHASECHK.TRANS64.TRYWAIT P0, [R0+URZ+0xd0], R3 ;  /* 0x0000d003000075a7 */ /* 0x0044e400080011ff */
[----:B---3--:R-:W-:Y:S05]  /*8920*/  @!P0 NANOSLEEP.SYNCS 0x989680 ;  /* 0x009896800000895d */ /* 0x008fea0003900000 */
[----:B------:R-:W3:Y:S02]  /*8930*/  @!P0 SYNCS.PHASECHK.TRANS64 P0, [R0+URZ+0xd0], R3 ;  /* 0x0000d003000085a7 */ /* 0x000ee400080010ff */
[----:B---3--:R-:W-:Y:S05]  /*8940*/  @!P0 BRA `(.L_x_72) ;  /* 0xfffffffc00f08947 */ /* 0x008fea000383ffff */
[----:B------:R-:W-:Y:S05]  /*8950*/  BRA `(.L_x_170) ;  /* 0xffffffb400587947 */ /* 0x000fea000383ffff */
.L_x_75:
[----:B------:R-:W-:Y:S07]  /*8960*/  MOV R0, UR7 ;  /* 0x0000000700007c02 */ /* 0x000fee0008000f00 */
.L_x_171:
[----:B--2---:R2:W3:Y:S02]  /*8970*/  SYNCS.PHASECHK.TRANS64.TRYWAIT P0, [R0+URZ+0xc8], R3 ;  /* 0x0000c803000075a7 */ /* 0x0044e400080011ff */
[----:B---3--:R-:W-:Y:S05]  /*8980*/  @!P0 NANOSLEEP.SYNCS 0x989680 ;  /* 0x009896800000895d */ /* 0x008fea0003900000 */
[----:B------:R-:W3:Y:S02]  /*8990*/  @!P0 SYNCS.PHASECHK.TRANS64 P0, [R0+URZ+0xc8], R3 ;  /* 0x0000c803000085a7 */ /* 0x000ee400080010ff */
[----:B---3--:R-:W-:Y:S05]  /*89a0*/  @!P0 BRA `(.L_x_171) ;  /* 0xfffffffc00f08947 */ /* 0x008fea000383ffff */
[----:B------:R-:W-:Y:S05]  /*89b0*/  BRA `(.L_x_74) ;  /* 0xffffffb800387947 */ /* 0x000fea000383ffff */
.L_x_78:
[----:B------:R-:W-:Y:S07]  /*89c0*/  MOV R3, UR7 ;  /* 0x0000000700037c02 */ /* 0x000fee0008000f00 */
.L_x_172:
[----:B-1----:R1:W2:Y:S02]  /*89d0*/  SYNCS.PHASECHK.TRANS64.TRYWAIT P0, [R3+URZ+0xa0], R12 ;  /* 0x0000a00c030075a7 */ /* 0x0022a400080011ff */
[----:B--2---:R-:W-:Y:S05]  /*89e0*/  @!P0 NANOSLEEP.SYNCS 0x989680 ;  /* 0x009896800000895d */ /* 0x004fea0003900000 */
[----:B------:R-:W2:Y:S02]  /*89f0*/  @!P0 SYNCS.PHASECHK.TRANS64 P0, [R3+URZ+0xa0], R12 ;  /* 0x0000a00c030085a7 */ /* 0x000ea400080010ff */
[----:B--2---:R-:W-:Y:S05]  /*8a00*/  @!P0 BRA `(.L_x_172) ;  /* 0xfffffffc00f08947 */ /* 0x004fea000383ffff */
[----:B------:R-:W-:Y:S05]  /*8a10*/  BRA `(.L_x_173) ;  /* 0xffffffb800b07947 */ /* 0x000fea000383ffff */
.L_x_79:
[----:B-1----:R-:W-:Y:S07]  /*8a20*/  MOV R3, UR7 ;  /* 0x0000000700037c02 */ /* 0x002fee0008000f00 */
.L_x_174:
[----:B-1----:R1:W2:Y:S02]  /*8a30*/  SYNCS.PHASECHK.TRANS64.TRYWAIT P0, [R3+URZ+0xa8], R12 ;  /* 0x0000a80c030075a7 */ /* 0x0022a400080011ff */
[----:B--2---:R-:W-:Y:S05]  /*8a40*/  @!P0 NANOSLEEP.SYNCS 0x989680 ;  /* 0x009896800000895d */ /* 0x004fea0003900000 */
[----:B------:R-:W2:Y:S02]  /*8a50*/  @!P0 SYNCS.PHASECHK.TRANS64 P0, [R3+URZ+0xa8], R12 ;  /* 0x0000a80c030085a7 */ /* 0x000ea400080010ff */
[----:B--2---:R-:W-:Y:S05]  /*8a60*/  @!P0 BRA `(.L_x_174) ;  /* 0xfffffffc00f08947 */ /* 0x004fea000383ffff */
[----:B------:R-:W-:Y:S05]  /*8a70*/  BRA `(.L_x_175) ;  /* 0xffffffb800ec7947 */ /* 0x000fea000383ffff */
.L_x_80:
[----:B-1----:R-:W-:Y:S07]  /*8a80*/  MOV R3, UR7 ;  /* 0x0000000700037c02 */ /* 0x002fee0008000f00 */
.L_x_176:
[----:B-1----:R1:W2:Y:S02]  /*8a90*/  SYNCS.PHASECHK.TRANS64.TRYWAIT P0, [R3+URZ+0xb0], R12 ;  /* 0x0000b00c030075a7 */ /* 0x0022a400080011ff */
[----:B--2---:R-:W-:Y:S05]  /*8aa0*/  @!P0 NANOSLEEP.SYNCS 0x989680 ;  /* 0x009896800000895d */ /* 0x004fea0003900000 */
[----:B------:R-:W2:Y:S02]  /*8ab0*/  @!P0 SYNCS.PHASECHK.TRANS64 P0, [R3+URZ+0xb0], R12 ;  /* 0x0000b00c030085a7 */ /* 0x000ea400080010ff */
[----:B--2---:R-:W-:Y:S05]  /*8ac0*/  @!P0 BRA `(.L_x_176) ;  /* 0xfffffffc00f08947 */ /* 0x004fea000383ffff */
[----:B------:R-:W-:Y:S05]  /*8ad0*/  BRA `(.L_x_177) ;  /* 0xffffffbc00347947 */ /* 0x000fea000383ffff */
.L_x_81:
[----:B------:R-:W-:Y:S07]  /*8ae0*/  MOV R3, UR7 ;  /* 0x0000000700037c02 */ /* 0x000fee0008000f00 */
.L_x_178:
[----:B-1----:R1:W2:Y:S02]  /*8af0*/  SYNCS.PHASECHK.TRANS64.TRYWAIT P0, [R3+URZ+0xb8], R12 ;  /* 0x0000b80c030075a7 */ /* 0x0022a400080011ff */
[----:B--2---:R-:W-:Y:S05]  /*8b00*/  @!P0 NANOSLEEP.SYNCS 0x989680 ;  /* 0x009896800000895d */ /* 0x004fea0003900000 */
[----:B------:R-:W2:Y:S02]  /*8b10*/  @!P0 SYNCS.PHASECHK.TRANS64 P0, [R3+URZ+0xb8], R12 ;  /* 0x0000b80c030085a7 */ /* 0x000ea400080010ff */
[----:B--2---:R-:W-:Y:S05]  /*8b20*/  @!P0 BRA `(.L_x_178) ;  /* 0xfffffffc00f08947 */ /* 0x004fea000383ffff */
[----:B------:R-:W-:Y:S05]  /*8b30*/  BRA `(.L_x_179) ;  /* 0xffffffbc00bc7947 */ /* 0x000fea000383ffff */
.L_x_83:
[----:B------:R-:W-:-:S07]  /*8b40*/  MOV R0, UR7 ;  /* 0x0000000700007c02 */ /* 0x000fce0008000f00 */
.L_x_180:
[----:B-1----:R1:W3:Y:S02]  /*8b50*/  SYNCS.PHASECHK.TRANS64.TRYWAIT P0, [R0+URZ+0xa0], R3 ;  /* 0x0000a003000075a7 */ /* 0x0022e400080011ff */
[----:B---3--:R-:W-:Y:S05]  /*8b60*/  @!P0 NANOSLEEP.SYNCS 0x989680 ;  /* 0x009896800000895d */ /* 0x008fea0003900000 */
[----:B------:R-:W3:Y:S02]  /*8b70*/  @!P0 SYNCS.PHASECHK.TRANS64 P0, [R0+URZ+0xa0], R3 ;  /* 0x0000a003000085a7 */ /* 0x000ee400080010ff */
[----:B---3--:R-:W-:Y:S05]  /*8b80*/  @!P0 BRA `(.L_x_180) ;  /* 0xfffffffc00f08947 */ /* 0x008fea000383ffff */
[----:B------:R-:W-:Y:S05]  /*8b90*/  BRA `(.L_x_181) ;  /* 0xffffffc0002c7947 */ /* 0x000fea000383ffff */
.L_x_84:
[----:B-1----:R-:W-:-:S07]  /*8ba0*/  MOV R0, UR7 ;  /* 0x0000000700007c02 */ /* 0x002fce0008000f00 */
.L_x_182:
[----:B-1----:R1:W3:Y:S02]  /*8bb0*/  SYNCS.PHASECHK.TRANS64.TRYWAIT P0, [R0+URZ+0xa8], R3 ;  /* 0x0000a803000075a7 */ /* 0x0022e400080011ff */
[----:B---3--:R-:W-:Y:S05]  /*8bc0*/  @!P0 NANOSLEEP.SYNCS 0x989680 ;  /* 0x009896800000895d */ /* 0x008fea0003900000 */
[----:B------:R-:W3:Y:S02]  /*8bd0*/  @!P0 SYNCS.PHASECHK.TRANS64 P0, [R0+URZ+0xa8], R3 ;  /* 0x0000a803000085a7 */ /* 0x000ee400080010ff */
[----:B---3--:R-:W-:Y:S05]  /*8be0*/  @!P0 BRA `(.L_x_182) ;  /* 0xfffffffc00f08947 */ /* 0x008fea000383ffff */
[----:B------:R-:W-:Y:S05]  /*8bf0*/  BRA `(.L_x_183) ;  /* 0xffffffc0001c7947 */ /* 0x000fea000383ffff */
.L_x_85:
[----:B-1----:R-:W-:-:S07]  /*8c00*/  MOV R0, UR7 ;  /* 0x0000000700007c02 */ /* 0x002fce0008000f00 */
.L_x_184:
[----:B-1----:R1:W3:Y:S02]  /*8c10*/  SYNCS.PHASECHK.TRANS64.TRYWAIT P0, [R0+URZ+0xb0], R3 ;  /* 0x0000b003000075a7 */ /* 0x0022e400080011ff */
[----:B---3--:R-:W-:Y:S05]  /*8c20*/  @!P0 NANOSLEEP.SYNCS 0x989680 ;  /* 0x009896800000895d */ /* 0x008fea0003900000 */
[----:B------:R-:W3:Y:S02]  /*8c30*/  @!P0 SYNCS.PHASECHK.TRANS64 P0, [R0+URZ+0xb0], R3 ;  /* 0x0000b003000085a7 */ /* 0x000ee400080010ff */
[----:B---3--:R-:W-:Y:S05]  /*8c40*/  @!P0 BRA `(.L_x_184) ;  /* 0xfffffffc00f08947 */ /* 0x008fea000383ffff */
[----:B------:R-:W-:Y:S05]  /*8c50*/  BRA `(.L_x_185) ;  /* 0xffffffc0000c7947 */ /* 0x000fea000383ffff */
.L_x_87:
[----:B--2---:R2:W4:Y:S02]  /*8c60*/  SYNCS.PHASECHK.TRANS64.TRYWAIT P0, [R0+URZ+0xd0], R3 ;  /* 0x0000d003000075a7 */ /* 0x00452400080011ff */
[----:B----4-:R-:W-:Y:S05]  /*8c70*/  @!P0 NANOSLEEP.SYNCS 0x989680 ;  /* 0x009896800000895d */ /* 0x010fea0003900000 */
[----:B------:R-:W4:Y:S02]  /*8c80*/  @!P0 SYNCS.PHASECHK.TRANS64 P0, [R0+URZ+0xd0], R3 ;  /* 0x0000d003000085a7 */ /* 0x000f2400080010ff */
[----:B----4-:R-:W-:Y:S05]  /*8c90*/  @!P0 BRA `(.L_x_87) ;  /* 0xfffffffc00f08947 */ /* 0x010fea000383ffff */
[----:B------:R-:W-:Y:S05]  /*8ca0*/  BRA `(.L_x_186) ;  /* 0xffffffc000e07947 */ /* 0x000fea000383ffff */
.L_x_98:
[----:B-1----:R-:W-:Y:S04]  /*8cb0*/  MOV R2, UR48 ;  /* 0x0000003000027c02 */ /* 0x002fe80008000f00 */
[----:B------:R1:W3:Y:S03]  /*8cc0*/  SYNCS.PHASECHK.TRANS64.TRYWAIT P1, [R2+URZ+0x80], R3 ;  /* 0x00008003020075a7 */ /* 0x0002e600080211ff */
[----:B---3--:R-:W-:Y:S05]  /*8cd0*/  @!P1 NANOSLEEP.SYNCS 0x989680 ;  /* 0x009896800000995d */ /* 0x008fea0003900000 */
[----:B------:R-:W3:Y:S02]  /*8ce0*/  @!P1 SYNCS.PHASECHK.TRANS64 P1, [R2+URZ+0x80], R3 ;  /* 0x00008003020095a7 */ /* 0x000ee400080210ff */
[----:B---3--:R-:W-:Y:S05]  /*8cf0*/  @!P1 BRA `(.L_x_98) ;  /* 0xfffffffc00ec9947 */ /* 0x008fea000383ffff */
[----:B------:R-:W-:Y:S05]  /*8d00*/  BRA `(.L_x_97) ;  /* 0xffffffcc00ec7947 */ /* 0x000fea000383ffff */
.L_x_100:
[----:B-1----:R1:W4:Y:S02]  /*8d10*/  SYNCS.PHASECHK.TRANS64.TRYWAIT P0, [R79+URZ+0xf0], R0 ;  /* 0x0000f0004f0075a7 */ /* 0x00232400080011ff */
[----:B----4-:R-:W-:Y:S05]  /*8d20*/  @!P0 NANOSLEEP.SYNCS 0x989680 ;  /* 0x009896800000895d */ /* 0x010fea0003900000 */
[----:B------:R-:W4:Y:S02]  /*8d30*/  @!P0 SYNCS.PHASECHK.TRANS64 P0, [R79+URZ+0xf0], R0 ;  /* 0x0000f0004f0085a7 */ /* 0x000f2400080010ff */
[----:B----4-:R-:W-:Y:S05]  /*8d40*/  @!P0 BRA `(.L_x_100) ;  /* 0xfffffffc00f08947 */ /* 0x010fea000383ffff */
[----:B------:R-:W-:Y:S05]  /*8d50*/  BRA `(.L_x_99) ;  /* 0xffffffd000107947 */ /* 0x000fea000383ffff */
.L_x_109:
[----:B--2---:R2:W4:Y:S02]  /*8d60*/  SYNCS.PHASECHK.TRANS64.TRYWAIT P0, [R3+URZ+0x80], R0 ;  /* 0x00008000030075a7 */ /* 0x00452400080011ff */
[----:B----4-:R-:W-:Y:S05]  /*8d70*/  @!P0 NANOSLEEP.SYNCS 0x989680 ;  /* 0x009896800000895d */ /* 0x010fea0003900000 */
[----:B------:R-:W4:Y:S02]  /*8d80*/  @!P0 SYNCS.PHASECHK.TRANS64 P0, [R3+URZ+0x80], R0 ;  /* 0x00008000030085a7 */ /* 0x000f2400080010ff */
[----:B----4-:R-:W-:Y:S05]  /*8d90*/  @!P0 BRA `(.L_x_109) ;  /* 0xfffffffc00f08947 */ /* 0x010fea000383ffff */
[----:B------:R-:W-:Y:S05]  /*8da0*/  BRA `(.L_x_108) ;  /* 0xffffffd400fc7947 */ /* 0x000fea000383ffff */
.L_x_117:
[----:B--2---:R2:W4:Y:S02]  /*8db0*/  SYNCS.PHASECHK.TRANS64.TRYWAIT P0, [R83+URZ+0x80], R4 ;  /* 0x00008004530075a7 */ /* 0x00452400080011ff */
[----:B----4-:R-:W-:Y:S05]  /*8dc0*/  @!P0 NANOSLEEP.SYNCS 0x989680 ;  /* 0x009896800000895d */ /* 0x010fea0003900000 */
[----:B------:R-:W4:Y:S02]  /*8dd0*/  @!P0 SYNCS.PHASECHK.TRANS64 P0, [R83+URZ+0x80], R4 ;  /* 0x00008004530085a7 */ /* 0x000f2400080010ff */
[----:B----4-:R-:W-:Y:S05]  /*8de0*/  @!P0 BRA `(.L_x_117) ;  /* 0xfffffffc00f08947 */ /* 0x010fea000383ffff */
[----:B------:R-:W-:Y:S05]  /*8df0*/  BRA `(.L_x_116) ;  /* 0xffffffe000087947 */ /* 0x000fea000383ffff */
.L_x_125:
[----:B--2---:R2:W4:Y:S02]  /*8e00*/  SYNCS.PHASECHK.TRANS64.TRYWAIT P0, [R88+URZ+0x80], R3 ;  /* 0x00008003580075a7 */ /* 0x00452400080011ff */
[----:B----4-:R-:W-:Y:S05]  /*8e10*/  @!P0 NANOSLEEP.SYNCS 0x989680 ;  /* 0x009896800000895d */ /* 0x010fea0003900000 */
[----:B------:R-:W4:Y:S02]  /*8e20*/  @!P0 SYNCS.PHASECHK.TRANS64 P0, [R88+URZ+0x80], R3 ;  /* 0x00008003580085a7 */ /* 0x000f2400080010ff */
[----:B----4-:R-:W-:Y:S05]  /*8e30*/  @!P0 BRA `(.L_x_125) ;  /* 0xfffffffc00f08947 */ /* 0x010fea000383ffff */
[----:B------:R-:W-:Y:S05]  /*8e40*/  BRA `(.L_x_124) ;  /* 0xffffffe800147947 */ /* 0x000fea000383ffff */
        .weak           $__internal_0_$__cuda_sm10x_tcgen05_guardrail_trap_col_being_dealloced_not_returned_by_alloc
        .type           $__internal_0_$__cuda_sm10x_tcgen05_guardrail_trap_col_being_dealloced_not_returned_by_alloc,@function
        .size           $__internal_0_$__cuda_sm10x_tcgen05_guardrail_trap_col_being_dealloced_not_returned_by_alloc,($__internal_1_$__cuda_sm10x_tcgen05_guardrail_trap_phase_invalid_during_alloc - $__internal_0_$__cuda_sm10x_tcgen05_guardrail_trap_col_being_dealloced_not_returned_by_alloc)
$__internal_0_$__cuda_sm10x_tcgen05_guardrail_trap_col_being_dealloced_not_returned_by_alloc:
[----:B------:R-:W-:Y:S05]  /*8e50*/  BPT.TRAP 0x1 ;  /* 0x000000040000795c */ /* 0x000fea0000300000 */
[----:B------:R-:W-:-:S04]  /*8e60*/  HFMA2 R3, -RZ, RZ, 0, 0 ;  /* 0x00000000ff037431 */ /* 0x000fc800000001ff */
[----:B------:R-:W-:Y:S05]  /*8e70*/  RET.REL.NODEC R2 `(_ZN7cutlass13device_kernelINS_4gemm6kernel13GemmUniversalIN4cute5tupleIJiiiiEEENS1_10collective13CollectiveMmaINS1_35MainloopSm100TmaUmmaWarpSpecializedILi8ELi2ELi4ENS5_IJNS4_1CILi1EEESB_SB_EEEEENS5_IJNSA_ILi64EEENSA_ILi128EEESE_EEENS_6half_tENS5_IJlSB_lEEESH_SI_NS4_8TiledMMAINS4_8MMA_AtomIJNS4_20SM100_MMA_F16BF16_SSISH_SH_fLi64ELi128ELNS4_4UMMA5MajorE0ELSN_0ELNSM_7ScaleInE0ELSO_0EEEEEENS4_6LayoutISC_NS5_IJNSA_ILi0EEESS_SS_EEEEENS5_IJNS4_10UnderscoreESV_SV_EEEEENS4_13SM90_TMA_LOADENS4_14ComposedLayoutINS4_7SwizzleILi3ELi4ELi3EEENS4_18smem_ptr_flag_bitsILi16EEENSR_INS5_IJNSA_ILi8EEESE_EEENS5_IJSE_SB_EEEEEEEvNS4_8identityESY_S18_vS19_EENS_8epilogue10collective18CollectiveEpilogueINS1B_23Sm100TmaWarpSpecializedILi4ELi2ELi16ELb1ELb0EEEJSG_NS5_IJNSR_ISE_SB_EENSR_INSA_ILi32EEESB_EEEEESH_SI_SH_SI_NS1B_6fusion15FusionCallbacksIS1F_NS1K_17LinearCombinationISH_fSH_fLNS_15FloatRoundStyleE2EEESG_S1J_JEEENS4_5SM1004TMEM4LOAD26SM100_TMEM_LOAD_16dp256b4xESY_NSZ_INS10_ILi2ELi4ELi3EEES13_NSR_INS5_IJS14_S1H_EEENS5_IJS1H_SB_EEEEEEENS4_17SM75_U32x4_LDSM_NENS4_14SM90_TMA_STOREES1Y_NS4_17SM90_U32x4_STSM_NENS4_39AutoVectorizingCopyWithAssumedAlignmentILi128EEEEEEvvEEEEvNT_6ParamsE) ;  /* 0xffffff7002607950 */ /* 0x000fea0003c3ffff */
        .weak           $__internal_1_$__cuda_sm10x_tcgen05_guardrail_trap_phase_invalid_during_alloc
        .type           $__internal_1_$__cuda_sm10x_tcgen05_guardrail_trap_phase_invalid_during_alloc,@function
        .size           $__internal_1_$__cuda_sm10x_tcgen05_guardrail_trap_phase_invalid_during_alloc,($__internal_2_$__cuda_sm10x_tcgen05_guardrail_trap_unallocated_columns_being_dealloced - $__internal_1_$__cuda_sm10x_tcgen05_guardrail_trap_phase_invalid_during_alloc)
$__internal_1_$__cuda_sm10x_tcgen05_guardrail_trap_phase_invalid_during_alloc:
[----:B------:R-:W-:Y:S05]  /*8e80*/  BPT.TRAP 0x1 ;  /* 0x000000040000795c */ /* 0x000fea0000300000 */
[----:B------:R-:W-:-:S04]  /*8e90*/  MOV R3, 0x0 ;  /* 0x0000000000037802 */ /* 0x000fc80000000f00 */
[----:B------:R-:W-:Y:S05]  /*8ea0*/  RET.REL.NODEC R2 `(_ZN7cutlass13device_kernelINS_4gemm6kernel13GemmUniversalIN4cute5tupleIJiiiiEEENS1_10collective13CollectiveMmaINS1_35MainloopSm100TmaUmmaWarpSpecializedILi8ELi2ELi4ENS5_IJNS4_1CILi1EEESB_SB_EEEEENS5_IJNSA_ILi64EEENSA_ILi128EEESE_EEENS_6half_tENS5_IJlSB_lEEESH_SI_NS4_8TiledMMAINS4_8MMA_AtomIJNS4_20SM100_MMA_F16BF16_SSISH_SH_fLi64ELi128ELNS4_4UMMA5MajorE0ELSN_0ELNSM_7ScaleInE0ELSO_0EEEEEENS4_6LayoutISC_NS5_IJNSA_ILi0EEESS_SS_EEEEENS5_IJNS4_10UnderscoreESV_SV_EEEEENS4_13SM90_TMA_LOADENS4_14ComposedLayoutINS4_7SwizzleILi3ELi4ELi3EEENS4_18smem_ptr_flag_bitsILi16EEENSR_INS5_IJNSA_ILi8EEESE_EEENS5_IJSE_SB_EEEEEEEvNS4_8identityESY_S18_vS19_EENS_8epilogue10collective18CollectiveEpilogueINS1B_23Sm100TmaWarpSpecializedILi4ELi2ELi16ELb1ELb0EEEJSG_NS5_IJNSR_ISE_SB_EENSR_INSA_ILi32EEESB_EEEEESH_SI_SH_SI_NS1B_6fusion15FusionCallbacksIS1F_NS1K_17LinearCombinationISH_fSH_fLNS_15FloatRoundStyleE2EEESG_S1J_JEEENS4_5SM1004TMEM4LOAD26SM100_TMEM_LOAD_16dp256b4xESY_NSZ_INS10_ILi2ELi4ELi3EEES13_NSR_INS5_IJS14_S1H_EEENS5_IJS1H_SB_EEEEEEENS4_17SM75_U32x4_LDSM_NENS4_14SM90_TMA_STOREES1Y_NS4_17SM90_U32x4_STSM_NENS4_39AutoVectorizingCopyWithAssumedAlignmentILi128EEEEEEvvEEEEvNT_6ParamsE) ;  /* 0xffffff7002547950 */ /* 0x000fea0003c3ffff */
        .weak           $__internal_2_$__cuda_sm10x_tcgen05_guardrail_trap_unallocated_columns_being_dealloced
        .type           $__internal_2_$__cuda_sm10x_tcgen05_guardrail_trap_unallocated_columns_being_dealloced,@function
        .size           $__internal_2_$__cuda_sm10x_tcgen05_guardrail_trap_unallocated_columns_being_dealloced,(.L_x_188 - $__internal_2_$__cuda_sm10x_tcgen05_guardrail_trap_unallocated_columns_being_dealloced)
$__internal_2_$__cuda_sm10x_tcgen05_guardrail_trap_unallocated_columns_being_dealloced:
[----:B------:R-:W-:Y:S05]  /*8eb0*/  BPT.TRAP 0x1 ;  /* 0x000000040000795c */ /* 0x000fea0000300000 */
[----:B------:R-:W-:-:S04]  /*8ec0*/  HFMA2 R3, -RZ, RZ, 0, 0 ;  /* 0x00000000ff037431 */ /* 0x000fc800000001ff */
[----:B------:R-:W-:Y:S05]  /*8ed0*/  RET.REL.NODEC R2 `(_ZN7cutlass13device_kernelINS_4gemm6kernel13GemmUniversalIN4cute5tupleIJiiiiEEENS1_10collective13CollectiveMmaINS1_35MainloopSm100TmaUmmaWarpSpecializedILi8ELi2ELi4ENS5_IJNS4_1CILi1EEESB_SB_EEEEENS5_IJNSA_ILi64EEENSA_ILi128EEESE_EEENS_6half_tENS5_IJlSB_lEEESH_SI_NS4_8TiledMMAINS4_8MMA_AtomIJNS4_20SM100_MMA_F16BF16_SSISH_SH_fLi64ELi128ELNS4_4UMMA5MajorE0ELSN_0ELNSM_7ScaleInE0ELSO_0EEEEEENS4_6LayoutISC_NS5_IJNSA_ILi0EEESS_SS_EEEEENS5_IJNS4_10UnderscoreESV_SV_EEEEENS4_13SM90_TMA_LOADENS4_14ComposedLayoutINS4_7SwizzleILi3ELi4ELi3EEENS4_18smem_ptr_flag_bitsILi16EEENSR_INS5_IJNSA_ILi8EEESE_EEENS5_IJSE_SB_EEEEEEEvNS4_8identityESY_S18_vS19_EENS_8epilogue10collective18CollectiveEpilogueINS1B_23Sm100TmaWarpSpecializedILi4ELi2ELi16ELb1ELb0EEEJSG_NS5_IJNSR_ISE_SB_EENSR_INSA_ILi32EEESB_EEEEESH_SI_SH_SI_NS1B_6fusion15FusionCallbacksIS1F_NS1K_17LinearCombinationISH_fSH_fLNS_15FloatRoundStyleE2EEESG_S1J_JEEENS4_5SM1004TMEM4LOAD26SM100_TMEM_LOAD_16dp256b4xESY_NSZ_INS10_ILi2ELi4ELi3EEES13_NSR_INS5_IJS14_S1H_EEENS5_IJS1H_SB_EEEEEEENS4_17SM75_U32x4_LDSM_NENS4_14SM90_TMA_STOREES1Y_NS4_17SM90_U32x4_STSM_NENS4_39AutoVectorizingCopyWithAssumedAlignmentILi128EEEEEEvvEEEEvNT_6ParamsE) ;  /* 0xffffff7002487950 */ /* 0x000fea0003c3ffff */
.L_x_187:
[----:B------:R-:W-:-:S00]  /*8ee0*/  BRA `(.L_x_187) ;  /* 0xfffffffc00fc7947 */ /* 0x000fc0000383ffff */
[----:B------:R-:W-:-:S00]  /*8ef0*/  NOP ;  /* 0x0000000000007918 */ /* 0x000fc00000000000 */
        /* <DEDUP_REMOVED lines=8> */
.L_x_188:


//--------------------- .nv.global.init           --------------------------
	.section	.nv.global.init,"aw",@progbits
.nv.global.init:
	.type		$str$27,@object
	.size		$str$27,($str$28 - $str$27)
$str$27:
        /*0000*/ 	.byte	0x28, 0x61, 0x64, 0x64, 0x72, 0x65, 0x73, 0x73, 0x20, 0x26, 0x20, 0x6d, 0x61, 0x73, 0x6b, 0x29
        /*0010*/ 	.byte	0x20, 0x3d, 0x3d, 0x20, 0x30, 0x00
	.type		$str$28,@object
	.size		$str$28,($str$26 - $str$28)
$str$28:
        /*0016*/ 	.byte	0x2f, 0x74, 0x6d, 0x70, 0x2f, 0x63, 0x75, 0x74, 0x6c, 0x61, 0x73, 0x73, 0x5f, 0x73, 0x77, 0x65
        /*0026*/ 	.byte	0x65, 0x70, 0x5f, 0x73, 0x72, 0x63, 0x2f, 0x69, 0x6e, 0x63, 0x6c, 0x75, 0x64, 0x65, 0x2f, 0x63
        /*0036*/ 	.byte	0x75, 0x74, 0x65, 0x2f, 0x70, 0x6f, 0x69, 0x6e, 0x74, 0x65, 0x72, 0x5f, 0x66, 0x6c, 0x61, 0x67
        /*0046*/ 	.byte	0x67, 0x65, 0x64, 0x2e, 0x68, 0x70, 0x70, 0x00
	.type		$str$26,@object
	.size		$str$26,($str$25 - $str$26)
$str$26:
        /*004e*/ 	.byte	0x2f, 0x74, 0x6d, 0x70, 0x2f, 0x63, 0x75, 0x74, 0x6c, 0x61, 0x73, 0x73, 0x5f, 0x73, 0x77, 0x65
        /*005e*/ 	.byte	0x65, 0x70, 0x5f, 0x73, 0x72, 0x63, 0x2f, 0x69, 0x6e, 0x63, 0x6c, 0x75, 0x64, 0x65, 0x2f, 0x63
        /*006e*/ 	.byte	0x75, 0x74, 0x65, 0x2f, 0x61, 0x74, 0x6f, 0x6d, 0x2f, 0x63, 0x6f, 0x70, 0x79, 0x5f, 0x74, 0x72
        /*007e*/ 	.byte	0x61, 0x69, 0x74, 0x73, 0x5f, 0x73, 0x6d, 0x31, 0x30, 0x30, 0x2e, 0x68, 0x70, 0x70, 0x00
	.type		$str$25,@object
	.size		$str$25,(__unnamed_1 - $str$25)
$str$25:
        /*008d*/ 	.byte	0x28, 0x28, 0x75, 0x69, 0x6e, 0x74, 0x33, 0x32, 0x5f, 0x74, 0x28, 0x74, 0x68, 0x72, 0x65, 0x61
        /*009d*/ 	.byte	0x64, 0x49, 0x64, 0x78, 0x2e, 0x78, 0x29, 0x20, 0x2f, 0x20, 0x33, 0x32, 0x29, 0x20, 0x25, 0x20
        /*00ad*/ 	.byte	0x34, 0x29, 0x20, 0x3d, 0x3d, 0x20, 0x28, 0x28, 0x28, 0x74, 0x6d, 0x65, 0x6d, 0x5f, 0x61, 0x64
        /*00bd*/ 	.byte	0x64, 0x72, 0x20, 0x3e, 0x3e, 0x20, 0x31, 0x36, 0x29, 0x20, 0x2f, 0x20, 0x33, 0x32, 0x29, 0x20
        /*00cd*/ 	.byte	0x25, 0x20, 0x34, 0x29, 0x00
	.type		__unnamed_1,@object
	.size		__unnamed_1,(__unnamed_2 - __unnamed_1)
__unnamed_1:
        /*00d2*/ 	.byte	0x61, 0x75, 0x74, 0x6f, 0x20, 0x63, 0x75, 0x74, 0x65, 0x3a, 0x3a, 0x61, 0x73, 0x5f, 0x70, 0x6f
        /* <DEDUP_REMOVED lines=24> */
        /*0262*/ 	.byte	0x3e, 0x3e, 0x3e, 0x5d, 0x00
	.type		__unnamed_2,@object
	.size		__unnamed_2,(.L_2 - __unnamed_2)
__unnamed_2:
        /* <DEDUP_REMOVED lines=46> */
.L_2:


//--------------------- .nv.shared._ZN7cutlass13device_kernelINS_4gemm6kernel13GemmUniversalIN4cute5tupleIJiiiiEEENS1_10collective13CollectiveMmaINS1_35MainloopSm100TmaUmmaWarpSpecializedILi8ELi2ELi4ENS5_IJNS4_1CILi1EEESB_SB_EEEEENS5_IJNSA_ILi64EEENSA_ILi128EEESE_EEENS_6half_tENS5_IJlSB_lEEESH_SI_NS4_8TiledMMAINS4_8MMA_AtomIJNS4_20SM100_MMA_F16BF16_SSISH_SH_fLi64ELi128ELNS4_4UMMA5MajorE0ELSN_0ELNSM_7ScaleInE0ELSO_0EEEEEENS4_6LayoutISC_NS5_IJNSA_ILi0EEESS_SS_EEEEENS5_IJNS4_10UnderscoreESV_SV_EEEEENS4_13SM90_TMA_LOADENS4_14ComposedLayoutINS4_7SwizzleILi3ELi4ELi3EEENS4_18smem_ptr_flag_bitsILi16EEENSR_INS5_IJNSA_ILi8EEESE_EEENS5_IJSE_SB_EEEEEEEvNS4_8identityESY_S18_vS19_EENS_8epilogue10collective18CollectiveEpilogueINS1B_23Sm100TmaWarpSpecializedILi4ELi2ELi16ELb1ELb0EEEJSG_NS5_IJNSR_ISE_SB_EENSR_INSA_ILi32EEESB_EEEEESH_SI_SH_SI_NS1B_6fusion15FusionCallbacksIS1F_NS1K_17LinearCombinationISH_fSH_fLNS_15FloatRoundStyleE2EEESG_S1J_JEEENS4_5SM1004TMEM4LOAD26SM100_TMEM_LOAD_16dp256b4xESY_NSZ_INS10_ILi2ELi4ELi3EEES13_NSR_INS5_IJS14_S1H_EEENS5_IJS1H_SB_EEEEEEENS4_17SM75_U32x4_LDSM_NENS4_14SM90_TMA_STOREES1Y_NS4_17SM90_U32x4_STSM_NENS4_39AutoVectorizingCopyWithAssumedAlignmentILi128EEEEEEvvEEEEvNT_6ParamsE --------------------------
	.section	.nv.shared._ZN7cutlass13device_kernelINS_4gemm6kernel13GemmUniversalIN4cute5tupleIJiiiiEEENS1_10collective13CollectiveMmaINS1_35MainloopSm100TmaUmmaWarpSpecializedILi8ELi2ELi4ENS5_IJNS4_1CILi1EEESB_SB_EEEEENS5_IJNSA_ILi64EEENSA_ILi128EEESE_EEENS_6half_tENS5_IJlSB_lEEESH_SI_NS4_8TiledMMAINS4_8MMA_AtomIJNS4_20SM100_MMA_F16BF16_SSISH_SH_fLi64ELi128ELNS4_4UMMA5MajorE0ELSN_0ELNSM_7ScaleInE0ELSO_0EEEEEENS4_6LayoutISC_NS5_IJNSA_ILi0EEESS_SS_EEEEENS5_IJNS4_10UnderscoreESV_SV_EEEEENS4_13SM90_TMA_LOADENS4_14ComposedLayoutINS4_7SwizzleILi3ELi4ELi3EEENS4_18smem_ptr_flag_bitsILi16EEENSR_INS5_IJNSA_ILi8EEESE_EEENS5_IJSE_SB_EEEEEEEvNS4_8identityESY_S18_vS19_EENS_8epilogue10collective18CollectiveEpilogueINS1B_23Sm100TmaWarpSpecializedILi4ELi2ELi16ELb1ELb0EEEJSG_NS5_IJNSR_ISE_SB_EENSR_INSA_ILi32EEESB_EEEEESH_SI_SH_SI_NS1B_6fusion15FusionCallbacksIS1F_NS1K_17LinearCombinationISH_fSH_fLNS_15FloatRoundStyleE2EEESG_S1J_JEEENS4_5SM1004TMEM4LOAD26SM100_TMEM_LOAD_16dp256b4xESY_NSZ_INS10_ILi2ELi4ELi3EEES13_NSR_INS5_IJS14_S1H_EEENS5_IJS1H_SB_EEEEEEENS4_17SM75_U32x4_LDSM_NENS4_14SM90_TMA_STOREES1Y_NS4_17SM90_U32x4_STSM_NENS4_39AutoVectorizingCopyWithAssumedAlignmentILi128EEEEEEvvEEEEvNT_6ParamsE,"aw",@nobits
	.sectionflags	@""
	.align	16
	.zero		1024


//--------------------- .nv.shared.reserved.0     --------------------------
	.section	.nv.shared.reserved.0,"aw",@nobits
	.weak		__nv_reservedSMEM_offset_0_alias
	.size		__nv_reservedSMEM_offset_0_alias, 0, 64
	.other		__nv_reservedSMEM_offset_0_alias,@"STO_CUDA_RESERVED_SHARED STV_DEFAULT"
__nv_reservedSMEM_offset_0_alias:
	.zero		0
.nv.shared.reserved.0:
	.zero		64
	.weak		__nv_reservedSMEM_tcgen05_partition
	.type		__nv_reservedSMEM_tcgen05_partition,@object
	.size		__nv_reservedSMEM_tcgen05_partition,(.L_0 - __nv_reservedSMEM_tcgen05_partition)
__nv_reservedSMEM_tcgen05_partition:
	.zero		32
.L_0:


//--------------------- .nv.global                --------------------------
	.section	.nv.global,"aw",@nobits
.nv.global:
	.type		_ZN40_INTERNAL_49314615_4_k_cu_cfe0a562_255834cute1_E,@object
	.size		_ZN40_INTERNAL_49314615_4_k_cu_cfe0a562_255834cute1_E,(_ZN40_INTERNAL_49314615_4_k_cu_cfe0a562_255834cuda3std3__45__cpo6cbeginE - _ZN40_INTERNAL_49314615_4_k_cu_cfe0a562_255834cute1_E)
_ZN40_INTERNAL_49314615_4_k_cu_cfe0a562_255834cute1_E:
	.zero		1
	.type		_ZN40_INTERNAL_49314615_4_k_cu_cfe0a562_255834cuda3std3__45__cpo6cbeginE,@object
	.size		_ZN40_INTERNAL_49314615_4_k_cu_cfe0a562_255834cuda3std3__45__cpo6cbeginE,(_ZN40_INTERNAL_49314615_4_k_cu_cfe0a562_255834cuda3std3__48in_placeE - _ZN40_INTERNAL_49314615_4_k_cu_cfe0a562_255834cuda3std3__45__cpo6cbeginE)
_ZN40_INTERNAL_49314615_4_k_cu_cfe0a562_255834cuda3std3__45__cpo6cbeginE:
	.zero		1
	.type		_ZN40_INTERNAL_49314615_4_k_cu_cfe0a562_255834cuda3std3__48in_placeE,@object
	.size		_ZN40_INTERNAL_49314615_4_k_cu_cfe0a562_255834cuda3std3__48in_placeE,(_ZN40_INTERNAL_49314615_4_k_cu_cfe0a562_255834cuda3std6ranges3__45__cpo9iter_moveE - _ZN40_INTERNAL_49314615_4_k_cu_cfe0a562_255834cuda3std3__48in_placeE)
_ZN40_INTERNAL_49314615_4_k_cu_cfe0a562_255834cuda3std3__48in_placeE:
	.zero		1
	.type		_ZN40_INTERNAL_49314615_4_k_cu_cfe0a562_255834cuda3std6ranges3__45__cpo9iter_moveE,@object
	.size		_ZN40_INTERNAL_49314615_4_k_cu_cfe0a562_255834cuda3std6ranges3__45__cpo9iter_moveE,(_ZN40_INTERNAL_49314615_4_k_cu_cfe0a562_255834cuda3std3__45__cpo5beginE - _ZN40_INTERNAL_49314615_4_k_cu_cfe0a562_255834cuda3std6ranges3__45__cpo9iter_moveE)
_ZN40_INTERNAL_49314615_4_k_cu_cfe0a562_255834cuda3std6ranges3__45__cpo9iter_moveE:
	.zero		1
	.type		_ZN40_INTERNAL_49314615_4_k_cu_cfe0a562_255834cuda3std3__45__cpo5beginE,@object
	.size		_ZN40_INTERNAL_49314615_4_k_cu_cfe0a562_255834cuda3std3__45__cpo5beginE,(_ZN40_INTERNAL_49314615_4_k_cu_cfe0a562_255834cuda3std3__442_GLOBAL__N__49314615_4_k_cu_cfe0a562_255836ignoreE - _ZN40_INTERNAL_49314615_4_k_cu_cfe0a562_255834cuda3std3__45__cpo5beginE)
_ZN40_INTERNAL_49314615_4_k_cu_cfe0a562_255834cuda3std3__45__cpo5beginE:
	.zero		1
	.type		_ZN40_INTERNAL_49314615_4_k_cu_cfe0a562_255834cuda3std3__442_GLOBAL__N__49314615_4_k_cu_cfe0a562_255836ignoreE,@object
	.size		_ZN40_INTERNAL_49314615_4_k_cu_cfe0a562_255834cuda3std3__442_GLOBAL__N__49314615_4_k_cu_cfe0a562_255836ignoreE,(_ZN40_INTERNAL_49314615_4_k_cu_cfe0a562_255834cute7productE - _ZN40_INTERNAL_49314615_4_k_cu_cfe0a562_255834cuda3std3__442_GLOBAL__N__49314615_4_k_cu_cfe0a562_255836ignoreE)
_ZN40_INTERNAL_49314615_4_k_cu_cfe0a562_255834cuda3std3__442_GLOBAL__N__49314615_4_k_cu_cfe0a562_255836ignoreE:
	.zero		1
	.type		_ZN40_INTERNAL_49314615_4_k_cu_cfe0a562_255834cute7productE,@object
	.size		_ZN40_INTERNAL_49314615_4_k_cu_cfe0a562_255834cute7productE,(_ZN40_INTERNAL_49314615_4_k_cu_cfe0a562_255834cuda3std3__45__cpo3endE - _ZN40_INTERNAL_49314615_4_k_cu_cfe0a562_255834cute7productE)
_ZN40_INTERNAL_49314615_4_k_cu_cfe0a562_255834cute7productE:
	.zero		1
	.type		_ZN40_INTERNAL_49314615_4_k_cu_cfe0a562_255834cuda3std3__45__cpo3endE,@object
	.size		_ZN40_INTERNAL_49314615_4_k_cu_cfe0a562_255834cuda3std3__45__cpo3endE,(_ZN40_INTERNAL_49314615_4_k_cu_cfe0a562_255834cuda3std3__419piecewise_constructE - _ZN40_INTERNAL_49314615_4_k_cu_cfe0a562_255834cuda3std3__45__cpo3endE)
_ZN40_INTERNAL_49314615_4_k_cu_cfe0a562_255834cuda3std3__45__cpo3endE:
	.zero		1
	.type		_ZN40_INTERNAL_49314615_4_k_cu_cfe0a562_255834cuda3std3__419piecewise_constructE,@object
	.size		_ZN40_INTERNAL_49314615_4_k_cu_cfe0a562_255834cuda3std3__419piecewise_constructE,(_ZN40_INTERNAL_49314615_4_k_cu_cfe0a562_255834cuda3std3__45__cpo4cendE - _ZN40_INTERNAL_49314615_4_k_cu_cfe0a562_255834cuda3std3__419piecewise_constructE)
_ZN40_INTERNAL_49314615_4_k_cu_cfe0a562_255834cuda3std3__419piecewise_constructE:
	.zero		1
	.type		_ZN40_INTERNAL_49314615_4_k_cu_cfe0a562_255834cuda3std3__45__cpo4cendE,@object
	.size		_ZN40_INTERNAL_49314615_4_k_cu_cfe0a562_255834cuda3std3__45__cpo4cendE,(_ZN40_INTERNAL_49314615_4_k_cu_cfe0a562_255834cuda3std6ranges3__45__cpo4swapE - _ZN40_INTERNAL_49314615_4_k_cu_cfe0a562_255834cuda3std3__45__cpo4cendE)
_ZN40_INTERNAL_49314615_4_k_cu_cfe0a562_255834cuda3std3__45__cpo4cendE:
	.zero		1
	.type		_ZN40_INTERNAL_49314615_4_k_cu_cfe0a562_255834cuda3std6ranges3__45__cpo4swapE,@object
	.size		_ZN40_INTERNAL_49314615_4_k_cu_cfe0a562_255834cuda3std6ranges3__45__cpo4swapE,(.L_10 - _ZN40_INTERNAL_49314615_4_k_cu_cfe0a562_255834cuda3std6ranges3__45__cpo4swapE)
_ZN40_INTERNAL_49314615_4_k_cu_cfe0a562_255834cuda3std6ranges3__45__cpo4swapE:
	.zero		1
.L_10:


//--------------------- .nv.constant0._ZN7cutlass13device_kernelINS_4gemm6kernel13GemmUniversalIN4cute5tupleIJiiiiEEENS1_10collective13CollectiveMmaINS1_35MainloopSm100TmaUmmaWarpSpecializedILi8ELi2ELi4ENS5_IJNS4_1CILi1EEESB_SB_EEEEENS5_IJNSA_ILi64EEENSA_ILi128EEESE_EEENS_6half_tENS5_IJlSB_lEEESH_SI_NS4_8TiledMMAINS4_8MMA_AtomIJNS4_20SM100_MMA_F16BF16_SSISH_SH_fLi64ELi128ELNS4_4UMMA5MajorE0ELSN_0ELNSM_7ScaleInE0ELSO_0EEEEEENS4_6LayoutISC_NS5_IJNSA_ILi0EEESS_SS_EEEEENS5_IJNS4_10UnderscoreESV_SV_EEEEENS4_13SM90_TMA_LOADENS4_14ComposedLayoutINS4_7SwizzleILi3ELi4ELi3EEENS4_18smem_ptr_flag_bitsILi16EEENSR_INS5_IJNSA_ILi8EEESE_EEENS5_IJSE_SB_EEEEEEEvNS4_8identityESY_S18_vS19_EENS_8epilogue10collective18CollectiveEpilogueINS1B_23Sm100TmaWarpSpecializedILi4ELi2ELi16ELb1ELb0EEEJSG_NS5_IJNSR_ISE_SB_EENSR_INSA_ILi32EEESB_EEEEESH_SI_SH_SI_NS1B_6fusion15FusionCallbacksIS1F_NS1K_17LinearCombinationISH_fSH_fLNS_15FloatRoundStyleE2EEESG_S1J_JEEENS4_5SM1004TMEM4LOAD26SM100_TMEM_LOAD_16dp256b4xESY_NSZ_INS10_ILi2ELi4ELi3EEES13_NSR_INS5_IJS14_S1H_EEENS5_IJS1H_SB_EEEEEEENS4_17SM75_U32x4_LDSM_NENS4_14SM90_TMA_STOREES1Y_NS4_17SM90_U32x4_STSM_NENS4_39AutoVectorizingCopyWithAssumedAlignmentILi128EEEEEEvvEEEEvNT_6ParamsE --------------------------
	.section	.nv.constant0._ZN7cutlass13device_kernelINS_4gemm6kernel13GemmUniversalIN4cute5tupleIJiiiiEEENS1_10collective13CollectiveMmaINS1_35MainloopSm100TmaUmmaWarpSpecializedILi8ELi2ELi4ENS5_IJNS4_1CILi1EEESB_SB_EEEEENS5_IJNSA_ILi64EEENSA_ILi128EEESE_EEENS_6half_tENS5_IJlSB_lEEESH_SI_NS4_8TiledMMAINS4_8MMA_AtomIJNS4_20SM100_MMA_F16BF16_SSISH_SH_fLi64ELi128ELNS4_4UMMA5MajorE0ELSN_0ELNSM_7ScaleInE0ELSO_0EEEEEENS4_6LayoutISC_NS5_IJNSA_ILi0EEESS_SS_EEEEENS5_IJNS4_10UnderscoreESV_SV_EEEEENS4_13SM90_TMA_LOADENS4_14ComposedLayoutINS4_7SwizzleILi3ELi4ELi3EEENS4_18smem_ptr_flag_bitsILi16EEENSR_INS5_IJNSA_ILi8EEESE_EEENS5_IJSE_SB_EEEEEEEvNS4_8identityESY_S18_vS19_EENS_8epilogue10collective18CollectiveEpilogueINS1B_23Sm100TmaWarpSpecializedILi4ELi2ELi16ELb1ELb0EEEJSG_NS5_IJNSR_ISE_SB_EENSR_INSA_ILi32EEESB_EEEEESH_SI_SH_SI_NS1B_6fusion15FusionCallbacksIS1F_NS1K_17LinearCombinationISH_fSH_fLNS_15FloatRoundStyleE2EEESG_S1J_JEEENS4_5SM1004TMEM4LOAD26SM100_TMEM_LOAD_16dp256b4xESY_NSZ_INS10_ILi2ELi4ELi3EEES13_NSR_INS5_IJS14_S1H_EEENS5_IJS1H_SB_EEEEEEENS4_17SM75_U32x4_LDSM_NENS4_14SM90_TMA_STOREES1Y_NS4_17SM90_U32x4_STSM_NENS4_39AutoVectorizingCopyWithAssumedAlignmentILi128EEEEEEvvEEEEvNT_6ParamsE,"a",@progbits
	.sectionflags	@""
	.align	4
.nv.constant0._ZN7cutlass13device_kernelINS_4gemm6kernel13GemmUniversalIN4cute5tupleIJiiiiEEENS1_10collective13CollectiveMmaINS1_35MainloopSm100TmaUmmaWarpSpecializedILi8ELi2ELi4ENS5_IJNS4_1CILi1EEESB_SB_EEEEENS5_IJNSA_ILi64EEENSA_ILi128EEESE_EEENS_6half_tENS5_IJlSB_lEEESH_SI_NS4_8TiledMMAINS4_8MMA_AtomIJNS4_20SM100_MMA_F16BF16_SSISH_SH_fLi64ELi128ELNS4_4UMMA5MajorE0ELSN_0ELNSM_7ScaleInE0ELSO_0EEEEEENS4_6LayoutISC_NS5_IJNSA_ILi0EEESS_SS_EEEEENS5_IJNS4_10UnderscoreESV_SV_EEEEENS4_13SM90_TMA_LOADENS4_14ComposedLayoutINS4_7SwizzleILi3ELi4ELi3EEENS4_18smem_ptr_flag_bitsILi16EEENSR_INS5_IJNSA_ILi8EEESE_EEENS5_IJSE_SB_EEEEEEEvNS4_8identityESY_S18_vS19_EENS_8epilogue10collective18CollectiveEpilogueINS1B_23Sm100TmaWarpSpecializedILi4ELi2ELi16ELb1ELb0EEEJSG_NS5_IJNSR_ISE_SB_EENSR_INSA_ILi32EEESB_EEEEESH_SI_SH_SI_NS1B_6fusion15FusionCallbacksIS1F_NS1K_17LinearCombinationISH_fSH_fLNS_15FloatRoundStyleE2EEESG_S1J_JEEENS4_5SM1004TMEM4LOAD26SM100_TMEM_LOAD_16dp256b4xESY_NSZ_INS10_ILi2ELi4ELi3EEES13_NSR_INS5_IJS14_S1H_EEENS5_IJS1H_SB_EEEEEEENS4_17SM75_U32x4_LDSM_NENS4_14SM90_TMA_STOREES1Y_NS4_17SM90_U32x4_STSM_NENS4_39AutoVectorizingCopyWithAssumedAlignmentILi128EEEEEEvvEEEEvNT_6ParamsE:
	.zero		2944


//--------------------- SYMBOLS --------------------------

	.type		.nv.reservedSmem.offset0,@object
	.size		.nv.reservedSmem.offset0,0x4
	.type		.nv.reservedSmem.cap,@object
	.size		.nv.reservedSmem.cap,0x4
	.type		__assertfail,@function
